	.target	sm_90a

	.elftype	@"ET_EXEC"


//--------------------- .note.nv.tkinfo           --------------------------
	.section	.note.nv.tkinfo,"",@"SHT_NOTE"
	.sectionflags	@"SHF_NOTE_NV_TKINFO"
	.tkinfo
        /*0018*/ 	.word	0x00000002
        /*0030*/ 	.string	""
        /*0030*/ 	.string	"ptxas"
        /*0030*/ 	.string	"Cuda compilation tools, release 13.0, V13.0.88"
        /*0030*/ 	.string	"Build cuda_13.0.r13.0/compiler.36424714_0"
        /*0030*/ 	.string	"-arch sm_90a -m 64 "



//--------------------- .note.nv.cuinfo           --------------------------
	.section	.note.nv.cuinfo,"",@"SHT_NOTE"
	.sectionflags	@"SHF_NOTE_NV_CUINFO"
        /*0018*/ 	.short	0x0002
        /*001a*/ 	.short	0x005a
        /*001c*/ 	.short	0x0082
	.zero		2


//--------------------- .nv.info                  --------------------------
	.section	.nv.info,"",@"SHT_CUDA_INFO"
	.align	4


	//----- nvinfo : EIATTR_REGCOUNT
	.align		4
        /*0000*/ 	.byte	0x04, 0x2f
        /*0002*/ 	.short	(.L_12 - .L_11)
	.align		4
.L_11:
        /*0004*/ 	.word	index@(_ZN7cutlass13device_kernelINS_4gemm6kernel13GemmUniversalIN4cute5tupleIJiiiiEEENS1_10collective13CollectiveMmaINS1_37MainloopSm90TmaGmmaWarpSpecializedFP8ILi11ENS5_IJNS4_1CILi2EEENSA_ILi1EEESC_EEENS1_35KernelTmaWarpSpecializedCooperativeEEENS5_IJNSA_ILi128EEENSA_ILi32EEESG_EEENS_12float_e4m3_tENS5_IJlSC_lEEESJ_SK_NS4_8TiledMMAINS4_8MMA_AtomIJNS4_4SM904GMMA30MMA_64x32x32_F32E4M3E4M3_SS_TNILNSO_7ScaleInE1ELSQ_1EEEEEENS4_6LayoutISD_NS5_IJSC_NSA_ILi0EEESU_EEEEENS5_IJNS4_10UnderscoreESX_SX_EEEEENS4_13SM90_TMA_LOADENS4_14ComposedLayoutINS4_7SwizzleILi3ELi4ELi3EEENS4_18smem_ptr_flag_bitsILi8EEENST_INS5_IJNSA_ILi8EEESG_EEENS5_IJSG_SC_EEEEEEEvNS4_8identityENS4_23SM90_TMA_LOAD_MULTICASTES1A_vS1B_EENS_8epilogue10collective6detail29Sm90TmaWarpSpecializedAdapterINS1F_15DefaultEpilogueISJ_SK_SK_NS1E_6thread17LinearCombinationISJ_Li1EffLNS1J_9ScaleType4KindE0ELNS_15FloatRoundStyleE2ESJ_EENS1_15EpilogueDefaultEEEEEvvEEEEvNT_6ParamsE)
        /*0008*/ 	.word	0x000000a8


	//----- nvinfo : EIATTR_FRAME_SIZE
	.align		4
.L_12:
        /*000c*/ 	.byte	0x04, 0x11
        /*000e*/ 	.short	(.L_14 - .L_13)
	.align		4
.L_13:
        /*0010*/ 	.word	index@(_ZN7cutlass13device_kernelINS_4gemm6kernel13GemmUniversalIN4cute5tupleIJiiiiEEENS1_10collective13CollectiveMmaINS1_37MainloopSm90TmaGmmaWarpSpecializedFP8ILi11ENS5_IJNS4_1CILi2EEENSA_ILi1EEESC_EEENS1_35KernelTmaWarpSpecializedCooperativeEEENS5_IJNSA_ILi128EEENSA_ILi32EEESG_EEENS_12float_e4m3_tENS5_IJlSC_lEEESJ_SK_NS4_8TiledMMAINS4_8MMA_AtomIJNS4_4SM904GMMA30MMA_64x32x32_F32E4M3E4M3_SS_TNILNSO_7ScaleInE1ELSQ_1EEEEEENS4_6LayoutISD_NS5_IJSC_NSA_ILi0EEESU_EEEEENS5_IJNS4_10UnderscoreESX_SX_EEEEENS4_13SM90_TMA_LOADENS4_14ComposedLayoutINS4_7SwizzleILi3ELi4ELi3EEENS4_18smem_ptr_flag_bitsILi8EEENST_INS5_IJNSA_ILi8EEESG_EEENS5_IJSG_SC_EEEEEEEvNS4_8identityENS4_23SM90_TMA_LOAD_MULTICASTES1A_vS1B_EENS_8epilogue10collective6detail29Sm90TmaWarpSpecializedAdapterINS1F_15DefaultEpilogueISJ_SK_SK_NS1E_6thread17LinearCombinationISJ_Li1EffLNS1J_9ScaleType4KindE0ELNS_15FloatRoundStyleE2ESJ_EENS1_15EpilogueDefaultEEEEEvvEEEEvNT_6ParamsE)
        /*0014*/ 	.word	0x00000000


	//----- nvinfo : EIATTR_MIN_STACK_SIZE
	.align		4
.L_14:
        /*0018*/ 	.byte	0x04, 0x12
        /*001a*/ 	.short	(.L_16 - .L_15)
	.align		4
.L_15:
        /*001c*/ 	.word	index@(_ZN7cutlass13device_kernelINS_4gemm6kernel13GemmUniversalIN4cute5tupleIJiiiiEEENS1_10collective13CollectiveMmaINS1_37MainloopSm90TmaGmmaWarpSpecializedFP8ILi11ENS5_IJNS4_1CILi2EEENSA_ILi1EEESC_EEENS1_35KernelTmaWarpSpecializedCooperativeEEENS5_IJNSA_ILi128EEENSA_ILi32EEESG_EEENS_12float_e4m3_tENS5_IJlSC_lEEESJ_SK_NS4_8TiledMMAINS4_8MMA_AtomIJNS4_4SM904GMMA30MMA_64x32x32_F32E4M3E4M3_SS_TNILNSO_7ScaleInE1ELSQ_1EEEEEENS4_6LayoutISD_NS5_IJSC_NSA_ILi0EEESU_EEEEENS5_IJNS4_10UnderscoreESX_SX_EEEEENS4_13SM90_TMA_LOADENS4_14ComposedLayoutINS4_7SwizzleILi3ELi4ELi3EEENS4_18smem_ptr_flag_bitsILi8EEENST_INS5_IJNSA_ILi8EEESG_EEENS5_IJSG_SC_EEEEEEEvNS4_8identityENS4_23SM90_TMA_LOAD_MULTICASTES1A_vS1B_EENS_8epilogue10collective6detail29Sm90TmaWarpSpecializedAdapterINS1F_15DefaultEpilogueISJ_SK_SK_NS1E_6thread17LinearCombinationISJ_Li1EffLNS1J_9ScaleType4KindE0ELNS_15FloatRoundStyleE2ESJ_EENS1_15EpilogueDefaultEEEEEvvEEEEvNT_6ParamsE)
        /*0020*/ 	.word	0x00000000
.L_16:


//--------------------- .nv.compat                --------------------------
	.section	.nv.compat,"",@"SHT_CUDA_COMPAT_INFO"
	.align	4
        /*0000*/ 	.byte	0x02, 0x09, 0x01, 0x00, 0x02, 0x02, 0x04, 0x00, 0x02, 0x05, 0x05, 0x00, 0x03, 0x07, 0x01, 0x01
        /*0010*/ 	.byte	0x02, 0x03, 0x01, 0x00, 0x02, 0x06, 0x01, 0x00, 0x04, 0x0b, 0x08, 0x00, 0x00, 0x00, 0x00, 0x00
        /*0020*/ 	.byte	0x00, 0x00, 0x00, 0x00


//--------------------- .nv.info._ZN7cutlass13device_kernelINS_4gemm6kernel13GemmUniversalIN4cute5tupleIJiiiiEEENS1_10collective13CollectiveMmaINS1_37MainloopSm90TmaGmmaWarpSpecializedFP8ILi11ENS5_IJNS4_1CILi2EEENSA_ILi1EEESC_EEENS1_35KernelTmaWarpSpecializedCooperativeEEENS5_IJNSA_ILi128EEENSA_ILi32EEESG_EEENS_12float_e4m3_tENS5_IJlSC_lEEESJ_SK_NS4_8TiledMMAINS4_8MMA_AtomIJNS4_4SM904GMMA30MMA_64x32x32_F32E4M3E4M3_SS_TNILNSO_7ScaleInE1ELSQ_1EEEEEENS4_6LayoutISD_NS5_IJSC_NSA_ILi0EEESU_EEEEENS5_IJNS4_10UnderscoreESX_SX_EEEEENS4_13SM90_TMA_LOADENS4_14ComposedLayoutINS4_7SwizzleILi3ELi4ELi3EEENS4_18smem_ptr_flag_bitsILi8EEENST_INS5_IJNSA_ILi8EEESG_EEENS5_IJSG_SC_EEEEEEEvNS4_8identityENS4_23SM90_TMA_LOAD_MULTICASTES1A_vS1B_EENS_8epilogue10collective6detail29Sm90TmaWarpSpecializedAdapterINS1F_15DefaultEpilogueISJ_SK_SK_NS1E_6thread17LinearCombinationISJ_Li1EffLNS1J_9ScaleType4KindE0ELNS_15FloatRoundStyleE2ESJ_EENS1_15EpilogueDefaultEEEEEvvEEEEvNT_6ParamsE --------------------------
	.section	.nv.info._ZN7cutlass13device_kernelINS_4gemm6kernel13GemmUniversalIN4cute5tupleIJiiiiEEENS1_10collective13CollectiveMmaINS1_37MainloopSm90TmaGmmaWarpSpecializedFP8ILi11ENS5_IJNS4_1CILi2EEENSA_ILi1EEESC_EEENS1_35KernelTmaWarpSpecializedCooperativeEEENS5_IJNSA_ILi128EEENSA_ILi32EEESG_EEENS_12float_e4m3_tENS5_IJlSC_lEEESJ_SK_NS4_8TiledMMAINS4_8MMA_AtomIJNS4_4SM904GMMA30MMA_64x32x32_F32E4M3E4M3_SS_TNILNSO_7ScaleInE1ELSQ_1EEEEEENS4_6LayoutISD_NS5_IJSC_NSA_ILi0EEESU_EEEEENS5_IJNS4_10UnderscoreESX_SX_EEEEENS4_13SM90_TMA_LOADENS4_14ComposedLayoutINS4_7SwizzleILi3ELi4ELi3EEENS4_18smem_ptr_flag_bitsILi8EEENST_INS5_IJNSA_ILi8EEESG_EEENS5_IJSG_SC_EEEEEEEvNS4_8identityENS4_23SM90_TMA_LOAD_MULTICASTES1A_vS1B_EENS_8epilogue10collective6detail29Sm90TmaWarpSpecializedAdapterINS1F_15DefaultEpilogueISJ_SK_SK_NS1E_6thread17LinearCombinationISJ_Li1EffLNS1J_9ScaleType4KindE0ELNS_15FloatRoundStyleE2ESJ_EENS1_15EpilogueDefaultEEEEEvvEEEEvNT_6ParamsE,"",@"SHT_CUDA_INFO"
	.sectionflags	@""
	.align	4


	//----- nvinfo : EIATTR_CUDA_API_VERSION
	.align		4
        /*0000*/ 	.byte	0x04, 0x37
        /*0002*/ 	.short	(.L_18 - .L_17)
.L_17:
        /*0004*/ 	.word	0x00000082


	//----- nvinfo : EIATTR_KPARAM_INFO
	.align		4
.L_18:
        /*0008*/ 	.byte	0x04, 0x17
        /*000a*/ 	.short	(.L_20 - .L_19)
.L_19:
        /*000c*/ 	.word	0x00000000
        /*0010*/ 	.short	0x0000
        /*0012*/ 	.short	0x0070
        /*0014*/ 	.byte	0x00, 0xf0, 0x01, 0x10


	//----- nvinfo : EIATTR_SPARSE_MMA_MASK
	.align		4
.L_20:
        /*0018*/ 	.byte	0x03, 0x50
        /*001a*/ 	.short	0x0000


	//----- nvinfo : EIATTR_MAXREG_COUNT
	.align		4
        /*001c*/ 	.byte	0x03, 0x1b
        /*001e*/ 	.short	0x00a8


	//----- nvinfo : EIATTR_NUM_BARRIERS
	.align		4
        /*0020*/ 	.byte	0x02, 0x4c
        /*0022*/ 	.byte	0x01
	.zero		1


	//----- nvinfo : EIATTR_MERCURY_ISA_VERSION
	.align		4
        /*0024*/ 	.byte	0x03, 0x5f
        /*0026*/ 	.short	0x0101


	//----- nvinfo : EIATTR_INT_WARP_WIDE_INSTR_OFFSETS
	.align		4
        /*0028*/ 	.byte	0x04, 0x31
        /*002a*/ 	.short	(.L_22 - .L_21)


	//   ....[0]....
.L_21:
        /*002c*/ 	.word	0x000005b0


	//   ....[1]....
        /*0030*/ 	.word	0x000005e0


	//   ....[2]....
        /*0034*/ 	.word	0x00000780


	//----- nvinfo : EIATTR_COOP_GROUP_MASK_REGIDS
	.align		4
.L_22:
        /*0038*/ 	.byte	0x04, 0x29
        /*003a*/ 	.short	(.L_24 - .L_23)


	//   ....[0]....
.L_23:
        /*003c*/ 	.word	0xffffffff


	//   ....[1]....
        /*0040*/ 	.word	0xffffffff


	//   ....[2]....
        /*0044*/ 	.word	0xffffffff


	//   ....[3]....
        /*0048*/ 	.word	0xffffffff


	//   ....[4]....
        /*004c*/ 	.word	0xffffffff


	//   ....[5]....
        /*0050*/ 	.word	0xffffffff


	//----- nvinfo : EIATTR_COOP_GROUP_INSTR_OFFSETS
	.align		4
.L_24:
        /*0054*/ 	.byte	0x04, 0x28
        /*0056*/ 	.short	(.L_26 - .L_25)


	//   ....[0]....
.L_25:
        /*0058*/ 	.word	0x00000060


	//   ....[1]....
        /*005c*/ 	.word	0x00000070


	//   ....[2]....
        /*0060*/ 	.word	0x00000130


	//   ....[3]....
        /*0064*/ 	.word	0x000003e0


	//   ....[4]....
        /*0068*/ 	.word	0x00000900


	//   ....[5]....
        /*006c*/ 	.word	0x00001370


	//----- nvinfo : EIATTR_REG_RECONFIG
	.align		4
.L_26:
        /*0070*/ 	.byte	0x01, 0x54
	.zero		2


	//----- nvinfo : EIATTR_MBARRIER_INSTR_OFFSETS
	.align		4
        /*0074*/ 	.byte	0x04, 0x39
        /*0076*/ 	.short	(.L_28 - .L_27)


	//   ....[0]....
.L_27:
        /*0078*/ 	.word	0x00000250
        /*007c*/ 	.word	0x000000ff
        /*0080*/ 	.word	0x00000000
        /*0084*/ 	.short	0x0100
        /*0086*/ 	.byte	0x08
	.zero		1


	//   ....[1]....
        /*0088*/ 	.word	0x00000260
        /*008c*/ 	.word	0x000000ff
        /*0090*/ 	.word	0x00000058
        /*0094*/ 	.short	0x0100
        /*0096*/ 	.byte	0x08
	.zero		1


	//   ....[2]....
        /*0098*/ 	.word	0x00000270
        /*009c*/ 	.word	0x000000ff
        /*00a0*/ 	.word	0x00000008
        /*00a4*/ 	.short	0x0100
        /*00a6*/ 	.byte	0x08
	.zero		1


	//   ....[3]....
        /*00a8*/ 	.word	0x00000280
        /*00ac*/ 	.word	0x000000ff
        /*00b0*/ 	.word	0x00000060
        /*00b4*/ 	.short	0x0100
        /*00b6*/ 	.byte	0x08
	.zero		1


	//   ....[4]....
        /*00b8*/ 	.word	0x00000290
        /*00bc*/ 	.word	0x000000ff
        /*00c0*/ 	.word	0x00000010
        /*00c4*/ 	.short	0x0100
        /*00c6*/ 	.byte	0x08
	.zero		1


	//   ....[5]....
        /*00c8*/ 	.word	0x000002a0
        /*00cc*/ 	.word	0x000000ff
        /*00d0*/ 	.word	0x00000068
        /*00d4*/ 	.short	0x0100
        /*00d6*/ 	.byte	0x08
	.zero		1


	//   ....[6]....
        /*00d8*/ 	.word	0x000002b0
        /*00dc*/ 	.word	0x000000ff
        /*00e0*/ 	.word	0x00000018
        /*00e4*/ 	.short	0x0100
        /*00e6*/ 	.byte	0x08
	.zero		1


	//   ....[7]....
        /*00e8*/ 	.word	0x000002c0
        /*00ec*/ 	.word	0x000000ff
        /*00f0*/ 	.word	0x00000070
        /*00f4*/ 	.short	0x0100
        /*00f6*/ 	.byte	0x08
	.zero		1


	//   ....[8]....
        /*00f8*/ 	.word	0x000002d0
        /*00fc*/ 	.word	0x000000ff
        /*0100*/ 	.word	0x00000020
        /*0104*/ 	.short	0x0100
        /*0106*/ 	.byte	0x08
	.zero		1


	//   ....[9]....
        /*0108*/ 	.word	0x000002e0
        /*010c*/ 	.word	0x000000ff
        /*0110*/ 	.word	0x00000078
        /*0114*/ 	.short	0x0100
        /*0116*/ 	.byte	0x08
	.zero		1


	//   ....[10]....
        /*0118*/ 	.word	0x000002f0
        /*011c*/ 	.word	0x000000ff
        /*0120*/ 	.word	0x00000028
        /*0124*/ 	.short	0x0100
        /*0126*/ 	.byte	0x08
	.zero		1


	//   ....[11]....
        /*0128*/ 	.word	0x00000300
        /*012c*/ 	.word	0x000000ff
        /*0130*/ 	.word	0x00000080
        /*0134*/ 	.short	0x0100
        /*0136*/ 	.byte	0x08
	.zero		1


	//   ....[12]....
        /*0138*/ 	.word	0x00000310
        /*013c*/ 	.word	0x000000ff
        /*0140*/ 	.word	0x00000030
        /*0144*/ 	.short	0x0100
        /*0146*/ 	.byte	0x08
	.zero		1


	//   ....[13]....
        /*0148*/ 	.word	0x00000320
        /*014c*/ 	.word	0x000000ff
        /*0150*/ 	.word	0x00000088
        /*0154*/ 	.short	0x0100
        /*0156*/ 	.byte	0x08
	.zero		1


	//   ....[14]....
        /*0158*/ 	.word	0x00000330
        /*015c*/ 	.word	0x000000ff
        /*0160*/ 	.word	0x00000038
        /*0164*/ 	.short	0x0100
        /*0166*/ 	.byte	0x08
	.zero		1


	//   ....[15]....
        /*0168*/ 	.word	0x00000340
        /*016c*/ 	.word	0x000000ff
        /*0170*/ 	.word	0x00000090
        /*0174*/ 	.short	0x0100
        /*0176*/ 	.byte	0x08
	.zero		1


	//   ....[16]....
        /*0178*/ 	.word	0x00000350
        /*017c*/ 	.word	0x000000ff
        /*0180*/ 	.word	0x00000040
        /*0184*/ 	.short	0x0100
        /*0186*/ 	.byte	0x08
	.zero		1


	//   ....[17]....
        /*0188*/ 	.word	0x00000360
        /*018c*/ 	.word	0x000000ff
        /*0190*/ 	.word	0x00000098
        /*0194*/ 	.short	0x0100
        /*0196*/ 	.byte	0x08
	.zero		1


	//   ....[18]....
        /*0198*/ 	.word	0x00000370
        /*019c*/ 	.word	0x000000ff
        /*01a0*/ 	.word	0x00000048
        /*01a4*/ 	.short	0x0100
        /*01a6*/ 	.byte	0x08
	.zero		1


	//   ....[19]....
        /*01a8*/ 	.word	0x00000380
        /*01ac*/ 	.word	0x000000ff
        /*01b0*/ 	.word	0x000000a0
        /*01b4*/ 	.short	0x0100
        /*01b6*/ 	.byte	0x08
	.zero		1


	//   ....[20]....
        /*01b8*/ 	.word	0x00000390
        /*01bc*/ 	.word	0x000000ff
        /*01c0*/ 	.word	0x00000050
        /*01c4*/ 	.short	0x0100
        /*01c6*/ 	.byte	0x08
	.zero		1


	//   ....[21]....
        /*01c8*/ 	.word	0x000003a0
        /*01cc*/ 	.word	0x000000ff
        /*01d0*/ 	.word	0x000000a8
        /*01d4*/ 	.short	0x0100
        /*01d6*/ 	.byte	0x08
	.zero		1


	//   ....[22]....
        /*01d8*/ 	.word	0x00000810
        /*01dc*/ 	.word	0x000000ff
        /*01e0*/ 	.word	0x000000c0
        /*01e4*/ 	.short	0x0100
        /*01e6*/ 	.byte	0x06
	.zero		1


	//   ....[23]....
        /*01e8*/ 	.word	0x000008a0
        /*01ec*/ 	.word	0x000000ff
        /*01f0*/ 	.word	0x000000c8
        /*01f4*/ 	.short	0x0100
        /*01f6*/ 	.byte	0x06
	.zero		1


	//   ....[24]....
        /*01f8*/ 	.word	0x000015b0
        /*01fc*/ 	.word	0x000000ff
        /*0200*/ 	.word	0x00000000
        /*0204*/ 	.short	0x010a
        /*0206*/ 	.byte	0x06
	.zero		1


	//   ....[25]....
        /*0208*/ 	.word	0x000015f0
        /*020c*/ 	.word	0x000000ff
        /*0210*/ 	.word	0x00000000
        /*0214*/ 	.short	0x010a
        /*0216*/ 	.byte	0x06
	.zero		1


	//   ....[26]....
        /*0218*/ 	.word	0x00001b70
        /*021c*/ 	.word	0x000000ff
        /*0220*/ 	.word	0x00000000
        /*0224*/ 	.short	0x010a
        /*0226*/ 	.byte	0x0c
	.zero		1


	//   ....[27]....
        /*0228*/ 	.word	0x00001bb0
        /*022c*/ 	.word	0x000000ff
        /*0230*/ 	.word	0x00000000
        /*0234*/ 	.short	0x010a
        /*0236*/ 	.byte	0x0c
	.zero		1


	//   ....[28]....
        /*0238*/ 	.word	0x00001fa0
        /*023c*/ 	.word	0x0000000a
        /*0240*/ 	.word	0x00000000
        /*0244*/ 	.short	0x0101
        /*0246*/ 	.byte	0x3f
	.zero		1


	//   ....[29]....
        /*0248*/ 	.word	0x00002340
        /*024c*/ 	.word	0x00000004
        /*0250*/ 	.word	0x00000000
        /*0254*/ 	.short	0x0101
        /*0256*/ 	.byte	0x3f
	.zero		1


	//   ....[30]....
        /*0258*/ 	.word	0x00004940
        /*025c*/ 	.word	0x00000015
        /*0260*/ 	.word	0x00000058
        /*0264*/ 	.short	0x010a
        /*0266*/ 	.byte	0x3f
	.zero		1


	//   ....[31]....
        /*0268*/ 	.word	0x00004cd0
        /*026c*/ 	.word	0x00000004
        /*0270*/ 	.word	0x000000c8
        /*0274*/ 	.short	0x0101
        /*0276*/ 	.byte	0x3f
	.zero		1


	//   ....[32]....
        /*0278*/ 	.word	0x00005420
        /*027c*/ 	.word	0x00000006
        /*0280*/ 	.word	0x00000000
        /*0284*/ 	.short	0x010a
        /*0286*/ 	.byte	0x3f
	.zero		1


	//   ....[33]....
        /*0288*/ 	.word	0x000054a0
        /*028c*/ 	.word	0x00000007
        /*0290*/ 	.word	0x00000000
        /*0294*/ 	.short	0x010a
        /*0296*/ 	.byte	0x3f
	.zero		1


	//   ....[34]....
        /*0298*/ 	.word	0x00005530
        /*029c*/ 	.word	0x00000006
        /*02a0*/ 	.word	0x00000000
        /*02a4*/ 	.short	0x010a
        /*02a6*/ 	.byte	0x3f
	.zero		1


	//   ....[35]....
        /*02a8*/ 	.word	0x000055c0
        /*02ac*/ 	.word	0x00000009
        /*02b0*/ 	.word	0x00000000
        /*02b4*/ 	.short	0x010a
        /*02b6*/ 	.byte	0x3f
	.zero		1


	//   ....[36]....
        /*02b8*/ 	.word	0x00005650
        /*02bc*/ 	.word	0x00000006
        /*02c0*/ 	.word	0x00000000
        /*02c4*/ 	.short	0x010a
        /*02c6*/ 	.byte	0x3f
	.zero		1


	//   ....[37]....
        /*02c8*/ 	.word	0x000056e0
        /*02cc*/ 	.word	0x00000009
        /*02d0*/ 	.word	0x00000000
        /*02d4*/ 	.short	0x010a
        /*02d6*/ 	.byte	0x3f
	.zero		1


	//   ....[38]....
        /*02d8*/ 	.word	0x00005770
        /*02dc*/ 	.word	0x00000006
        /*02e0*/ 	.word	0x00000000
        /*02e4*/ 	.short	0x010a
        /*02e6*/ 	.byte	0x3f
	.zero		1


	//   ....[39]....
        /*02e8*/ 	.word	0x00005800
        /*02ec*/ 	.word	0x00000009
        /*02f0*/ 	.word	0x00000000
        /*02f4*/ 	.short	0x010a
        /*02f6*/ 	.byte	0x3f
	.zero		1


	//   ....[40]....
        /*02f8*/ 	.word	0x00005890
        /*02fc*/ 	.word	0x0000000a
        /*0300*/ 	.word	0x00000000
        /*0304*/ 	.short	0x010a
        /*0306*/ 	.byte	0x3f
	.zero		1


	//   ....[41]....
        /*0308*/ 	.word	0x00005920
        /*030c*/ 	.word	0x0000000b
        /*0310*/ 	.word	0x00000000
        /*0314*/ 	.short	0x010a
        /*0316*/ 	.byte	0x3f
	.zero		1


	//   ....[42]....
        /*0318*/ 	.word	0x000059b0
        /*031c*/ 	.word	0x00000003
        /*0320*/ 	.word	0x00000000
        /*0324*/ 	.short	0x010a
        /*0326*/ 	.byte	0x3f
	.zero		1


	//   ....[43]....
        /*0328*/ 	.word	0x00005a20
        /*032c*/ 	.word	0x00000005
        /*0330*/ 	.word	0x00000000
        /*0334*/ 	.short	0x010a
        /*0336*/ 	.byte	0x3f
	.zero		1


	//   ....[44]....
        /*0338*/ 	.word	0x00005a80
        /*033c*/ 	.word	0x0000000b
        /*0340*/ 	.word	0x00000000
        /*0344*/ 	.short	0x010a
        /*0346*/ 	.byte	0x3f
	.zero		1


	//   ....[45]....
        /*0348*/ 	.word	0x00005b50
        /*034c*/ 	.word	0x00000015
        /*0350*/ 	.word	0x00000058
        /*0354*/ 	.short	0x010a
        /*0356*/ 	.byte	0x3f
	.zero		1


	//   ....[46]....
        /*0358*/ 	.word	0x00005c20
        /*035c*/ 	.word	0x00000006
        /*0360*/ 	.word	0x00000000
        /*0364*/ 	.short	0x010a
        /*0366*/ 	.byte	0x3f
	.zero		1


	//   ....[47]....
        /*0368*/ 	.word	0x00005c70
        /*036c*/ 	.word	0x00000007
        /*0370*/ 	.word	0x00000000
        /*0374*/ 	.short	0x010a
        /*0376*/ 	.byte	0x3f
	.zero		1


	//   ....[48]....
        /*0378*/ 	.word	0x00005cc0
        /*037c*/ 	.word	0x00000006
        /*0380*/ 	.word	0x00000000
        /*0384*/ 	.short	0x010a
        /*0386*/ 	.byte	0x3f
	.zero		1


	//   ....[49]....
        /*0388*/ 	.word	0x00005d10
        /*038c*/ 	.word	0x00000009
        /*0390*/ 	.word	0x00000000
        /*0394*/ 	.short	0x010a
        /*0396*/ 	.byte	0x3f
	.zero		1


	//   ....[50]....
        /*0398*/ 	.word	0x00005d60
        /*039c*/ 	.word	0x00000006
        /*03a0*/ 	.word	0x00000000
        /*03a4*/ 	.short	0x010a
        /*03a6*/ 	.byte	0x3f
	.zero		1


	//   ....[51]....
        /*03a8*/ 	.word	0x00005db0
        /*03ac*/ 	.word	0x00000009
        /*03b0*/ 	.word	0x00000000
        /*03b4*/ 	.short	0x010a
        /*03b6*/ 	.byte	0x3f
	.zero		1


	//   ....[52]....
        /*03b8*/ 	.word	0x00005e00
        /*03bc*/ 	.word	0x00000006
        /*03c0*/ 	.word	0x00000000
        /*03c4*/ 	.short	0x010a
        /*03c6*/ 	.byte	0x3f
	.zero		1


	//   ....[53]....
        /*03c8*/ 	.word	0x00005e50
        /*03cc*/ 	.word	0x00000009
        /*03d0*/ 	.word	0x00000000
        /*03d4*/ 	.short	0x010a
        /*03d6*/ 	.byte	0x3f
	.zero		1


	//   ....[54]....
        /*03d8*/ 	.word	0x00005ea0
        /*03dc*/ 	.word	0x0000000a
        /*03e0*/ 	.word	0x00000000
        /*03e4*/ 	.short	0x010a
        /*03e6*/ 	.byte	0x3f
	.zero		1


	//   ....[55]....
        /*03e8*/ 	.word	0x00005ef0
        /*03ec*/ 	.word	0x0000000b
        /*03f0*/ 	.word	0x00000000
        /*03f4*/ 	.short	0x010a
        /*03f6*/ 	.byte	0x3f
	.zero		1


	//----- nvinfo : EIATTR_NUM_MBARRIERS
	.align		4
.L_28:
        /*03f8*/ 	.byte	0x03, 0x38
        /*03fa*/ 	.short	0x0018


	//----- nvinfo : EIATTR_EXIT_INSTR_OFFSETS
	.align		4
        /*03fc*/ 	.byte	0x04, 0x1c
        /*03fe*/ 	.short	(.L_30 - .L_29)


	//   ....[0]....
.L_29:
        /*0400*/ 	.word	0x00000a60


	//   ....[1]....
        /*0404*/ 	.word	0x00001240


	//   ....[2]....
        /*0408*/ 	.word	0x00004050


	//   ....[3]....
        /*040c*/ 	.word	0x000045b0


	//   ....[4]....
        /*0410*/ 	.word	0x00005a00


	//----- nvinfo : EIATTR_MAX_THREADS
	.align		4
.L_30:
        /*0414*/ 	.byte	0x04, 0x05
        /*0416*/ 	.short	(.L_32 - .L_31)
.L_31:
        /*0418*/ 	.word	0x00000180
        /*041c*/ 	.word	0x00000001
        /*0420*/ 	.word	0x00000001


	//----- nvinfo : EIATTR_CRS_STACK_SIZE
	.align		4
.L_32:
        /*0424*/ 	.byte	0x04, 0x1e
        /*0426*/ 	.short	(.L_34 - .L_33)
.L_33:
        /*0428*/ 	.word	0x00000000


	//----- nvinfo : EIATTR_CBANK_PARAM_SIZE
	.align		4
.L_34:
        /*042c*/ 	.byte	0x03, 0x19
        /*042e*/ 	.short	0x0470


	//----- nvinfo : EIATTR_PARAM_CBANK
	.align		4
        /*0430*/ 	.byte	0x04, 0x0a
        /*0432*/ 	.short	(.L_36 - .L_35)
	.align		4
.L_35:
        /*0434*/ 	.word	index@(.nv.constant0._ZN7cutlass13device_kernelINS_4gemm6kernel13GemmUniversalIN4cute5tupleIJiiiiEEENS1_10collective13CollectiveMmaINS1_37MainloopSm90TmaGmmaWarpSpecializedFP8ILi11ENS5_IJNS4_1CILi2EEENSA_ILi1EEESC_EEENS1_35KernelTmaWarpSpecializedCooperativeEEENS5_IJNSA_ILi128EEENSA_ILi32EEESG_EEENS_12float_e4m3_tENS5_IJlSC_lEEESJ_SK_NS4_8TiledMMAINS4_8MMA_AtomIJNS4_4SM904GMMA30MMA_64x32x32_F32E4M3E4M3_SS_TNILNSO_7ScaleInE1ELSQ_1EEEEEENS4_6LayoutISD_NS5_IJSC_NSA_ILi0EEESU_EEEEENS5_IJNS4_10UnderscoreESX_SX_EEEEENS4_13SM90_TMA_LOADENS4_14ComposedLayoutINS4_7SwizzleILi3ELi4ELi3EEENS4_18smem_ptr_flag_bitsILi8EEENST_INS5_IJNSA_ILi8EEESG_EEENS5_IJSG_SC_EEEEEEEvNS4_8identityENS4_23SM90_TMA_LOAD_MULTICASTES1A_vS1B_EENS_8epilogue10collective6detail29Sm90TmaWarpSpecializedAdapterINS1F_15DefaultEpilogueISJ_SK_SK_NS1E_6thread17LinearCombinationISJ_Li1EffLNS1J_9ScaleType4KindE0ELNS_15FloatRoundStyleE2ESJ_EENS1_15EpilogueDefaultEEEEEvvEEEEvNT_6ParamsE)
        /*0438*/ 	.short	0x0210
        /*043a*/ 	.short	0x0470


	//----- nvinfo : EIATTR_SW_WAR
	.align		4
.L_36:
        /*043c*/ 	.byte	0x04, 0x36
        /*043e*/ 	.short	(.L_38 - .L_37)
.L_37:
        /*0440*/ 	.word	0x00000008
.L_38:


//--------------------- .nv.callgraph             --------------------------
	.section	.nv.callgraph,"",@"SHT_CUDA_CALLGRAPH"
	.align	4
	.sectionentsize	8
	.align		4
        /*0000*/ 	.word	0x00000000
	.align		4
        /*0004*/ 	.word	0xffffffff
	.align		4
        /*0008*/ 	.word	0x00000000
	.align		4
        /*000c*/ 	.word	0xfffffffe
	.align		4
        /*0010*/ 	.word	0x00000000
	.align		4
        /*0014*/ 	.word	0xfffffffd
	.align		4
        /*0018*/ 	.word	0x00000000
	.align		4
        /*001c*/ 	.word	0xfffffffc


//--------------------- .nv.constant4             --------------------------
	.section	.nv.constant4,"a",@progbits
	.align	8
	.align		8
.nv.constant4:
        /*0000*/ 	.dword	_ZN39_INTERNAL_7e89c8b8_4_k_cu_c3d939f2_87504cuda3std3__45__cpo5beginE
	.align		8
        /*0008*/ 	.dword	_ZN39_INTERNAL_7e89c8b8_4_k_cu_c3d939f2_87504cuda3std3__45__cpo3endE
	.align		8
        /*0010*/ 	.dword	_ZN39_INTERNAL_7e89c8b8_4_k_cu_c3d939f2_87504cuda3std3__45__cpo6cbeginE
	.align		8
        /*0018*/ 	.dword	_ZN39_INTERNAL_7e89c8b8_4_k_cu_c3d939f2_87504cuda3std3__45__cpo4cendE
	.align		8
        /*0020*/ 	.dword	_ZN39_INTERNAL_7e89c8b8_4_k_cu_c3d939f2_87504cuda3std3__441_GLOBAL__N__7e89c8b8_4_k_cu_c3d939f2_87506ignoreE
	.align		8
        /*0028*/ 	.dword	_ZN39_INTERNAL_7e89c8b8_4_k_cu_c3d939f2_87504cuda3std3__419piecewise_constructE
	.align		8
        /*0030*/ 	.dword	_ZN39_INTERNAL_7e89c8b8_4_k_cu_c3d939f2_87504cuda3std3__48in_placeE
	.align		8
        /*0038*/ 	.dword	_ZN39_INTERNAL_7e89c8b8_4_k_cu_c3d939f2_87504cuda3std6ranges3__45__cpo4swapE
	.align		8
        /*0040*/ 	.dword	_ZN39_INTERNAL_7e89c8b8_4_k_cu_c3d939f2_87504cuda3std6ranges3__45__cpo9iter_moveE
	.align		8
        /*0048*/ 	.dword	_ZN39_INTERNAL_7e89c8b8_4_k_cu_c3d939f2_87504cute7productE
	.align		8
        /*0050*/ 	.dword	_ZN39_INTERNAL_7e89c8b8_4_k_cu_c3d939f2_87504cute1_E


//--------------------- .text._ZN7cutlass13device_kernelINS_4gemm6kernel13GemmUniversalIN4cute5tupleIJiiiiEEENS1_10collective13CollectiveMmaINS1_37MainloopSm90TmaGmmaWarpSpecializedFP8ILi11ENS5_IJNS4_1CILi2EEENSA_ILi1EEESC_EEENS1_35KernelTmaWarpSpecializedCooperativeEEENS5_IJNSA_ILi128EEENSA_ILi32EEESG_EEENS_12float_e4m3_tENS5_IJlSC_lEEESJ_SK_NS4_8TiledMMAINS4_8MMA_AtomIJNS4_4SM904GMMA30MMA_64x32x32_F32E4M3E4M3_SS_TNILNSO_7ScaleInE1ELSQ_1EEEEEENS4_6LayoutISD_NS5_IJSC_NSA_ILi0EEESU_EEEEENS5_IJNS4_10UnderscoreESX_SX_EEEEENS4_13SM90_TMA_LOADENS4_14ComposedLayoutINS4_7SwizzleILi3ELi4ELi3EEENS4_18smem_ptr_flag_bitsILi8EEENST_INS5_IJNSA_ILi8EEESG_EEENS5_IJSG_SC_EEEEEEEvNS4_8identityENS4_23SM90_TMA_LOAD_MULTICASTES1A_vS1B_EENS_8epilogue10collective6detail29Sm90TmaWarpSpecializedAdapterINS1F_15DefaultEpilogueISJ_SK_SK_NS1E_6thread17LinearCombinationISJ_Li1EffLNS1J_9ScaleType4KindE0ELNS_15FloatRoundStyleE2ESJ_EENS1_15EpilogueDefaultEEEEEvvEEEEvNT_6ParamsE --------------------------
	.section	.text._ZN7cutlass13device_kernelINS_4gemm6kernel13GemmUniversalIN4cute5tupleIJiiiiEEENS1_10collective13CollectiveMmaINS1_37MainloopSm90TmaGmmaWarpSpecializedFP8ILi11ENS5_IJNS4_1CILi2EEENSA_ILi1EEESC_EEENS1_35KernelTmaWarpSpecializedCooperativeEEENS5_IJNSA_ILi128EEENSA_ILi32EEESG_EEENS_12float_e4m3_tENS5_IJlSC_lEEESJ_SK_NS4_8TiledMMAINS4_8MMA_AtomIJNS4_4SM904GMMA30MMA_64x32x32_F32E4M3E4M3_SS_TNILNSO_7ScaleInE1ELSQ_1EEEEEENS4_6LayoutISD_NS5_IJSC_NSA_ILi0EEESU_EEEEENS5_IJNS4_10UnderscoreESX_SX_EEEEENS4_13SM90_TMA_LOADENS4_14ComposedLayoutINS4_7SwizzleILi3ELi4ELi3EEENS4_18smem_ptr_flag_bitsILi8EEENST_INS5_IJNSA_ILi8EEESG_EEENS5_IJSG_SC_EEEEEEEvNS4_8identityENS4_23SM90_TMA_LOAD_MULTICASTES1A_vS1B_EENS_8epilogue10collective6detail29Sm90TmaWarpSpecializedAdapterINS1F_15DefaultEpilogueISJ_SK_SK_NS1E_6thread17LinearCombinationISJ_Li1EffLNS1J_9ScaleType4KindE0ELNS_15FloatRoundStyleE2ESJ_EENS1_15EpilogueDefaultEEEEEvvEEEEvNT_6ParamsE,"ax",@progbits
	.align	128
.text._ZN7cutlass13device_kernelINS_4gemm6kernel13GemmUniversalIN4cute5tupleIJiiiiEEENS1_10collective13CollectiveMmaINS1_37MainloopSm90TmaGmmaWarpSpecializedFP8ILi11ENS5_IJNS4_1CILi2EEENSA_ILi1EEESC_EEENS1_35KernelTmaWarpSpecializedCooperativeEEENS5_IJNSA_ILi128EEENSA_ILi32EEESG_EEENS_12float_e4m3_tENS5_IJlSC_lEEESJ_SK_NS4_8TiledMMAINS4_8MMA_AtomIJNS4_4SM904GMMA30MMA_64x32x32_F32E4M3E4M3_SS_TNILNSO_7ScaleInE1ELSQ_1EEEEEENS4_6LayoutISD_NS5_IJSC_NSA_ILi0EEESU_EEEEENS5_IJNS4_10UnderscoreESX_SX_EEEEENS4_13SM90_TMA_LOADENS4_14ComposedLayoutINS4_7SwizzleILi3ELi4ELi3EEENS4_18smem_ptr_flag_bitsILi8EEENST_INS5_IJNSA_ILi8EEESG_EEENS5_IJSG_SC_EEEEEEEvNS4_8identityENS4_23SM90_TMA_LOAD_MULTICASTES1A_vS1B_EENS_8epilogue10collective6detail29Sm90TmaWarpSpecializedAdapterINS1F_15DefaultEpilogueISJ_SK_SK_NS1E_6thread17LinearCombinationISJ_Li1EffLNS1J_9ScaleType4KindE0ELNS_15FloatRoundStyleE2ESJ_EENS1_15EpilogueDefaultEEEEEvvEEEEvNT_6ParamsE:
        .type           _ZN7cutlass13device_kernelINS_4gemm6kernel13GemmUniversalIN4cute5tupleIJiiiiEEENS1_10collective13CollectiveMmaINS1_37MainloopSm90TmaGmmaWarpSpecializedFP8ILi11ENS5_IJNS4_1CILi2EEENSA_ILi1EEESC_EEENS1_35KernelTmaWarpSpecializedCooperativeEEENS5_IJNSA_ILi128EEENSA_ILi32EEESG_EEENS_12float_e4m3_tENS5_IJlSC_lEEESJ_SK_NS4_8TiledMMAINS4_8MMA_AtomIJNS4_4SM904GMMA30MMA_64x32x32_F32E4M3E4M3_SS_TNILNSO_7ScaleInE1ELSQ_1EEEEEENS4_6LayoutISD_NS5_IJSC_NSA_ILi0EEESU_EEEEENS5_IJNS4_10UnderscoreESX_SX_EEEEENS4_13SM90_TMA_LOADENS4_14ComposedLayoutINS4_7SwizzleILi3ELi4ELi3EEENS4_18smem_ptr_flag_bitsILi8EEENST_INS5_IJNSA_ILi8EEESG_EEENS5_IJSG_SC_EEEEEEEvNS4_8identityENS4_23SM90_TMA_LOAD_MULTICASTES1A_vS1B_EENS_8epilogue10collective6detail29Sm90TmaWarpSpecializedAdapterINS1F_15DefaultEpilogueISJ_SK_SK_NS1E_6thread17LinearCombinationISJ_Li1EffLNS1J_9ScaleType4KindE0ELNS_15FloatRoundStyleE2ESJ_EENS1_15EpilogueDefaultEEEEEvvEEEEvNT_6ParamsE,@function
        .size           _ZN7cutlass13device_kernelINS_4gemm6kernel13GemmUniversalIN4cute5tupleIJiiiiEEENS1_10collective13CollectiveMmaINS1_37MainloopSm90TmaGmmaWarpSpecializedFP8ILi11ENS5_IJNS4_1CILi2EEENSA_ILi1EEESC_EEENS1_35KernelTmaWarpSpecializedCooperativeEEENS5_IJNSA_ILi128EEENSA_ILi32EEESG_EEENS_12float_e4m3_tENS5_IJlSC_lEEESJ_SK_NS4_8TiledMMAINS4_8MMA_AtomIJNS4_4SM904GMMA30MMA_64x32x32_F32E4M3E4M3_SS_TNILNSO_7ScaleInE1ELSQ_1EEEEEENS4_6LayoutISD_NS5_IJSC_NSA_ILi0EEESU_EEEEENS5_IJNS4_10UnderscoreESX_SX_EEEEENS4_13SM90_TMA_LOADENS4_14ComposedLayoutINS4_7SwizzleILi3ELi4ELi3EEENS4_18smem_ptr_flag_bitsILi8EEENST_INS5_IJNSA_ILi8EEESG_EEENS5_IJSG_SC_EEEEEEEvNS4_8identityENS4_23SM90_TMA_LOAD_MULTICASTES1A_vS1B_EENS_8epilogue10collective6detail29Sm90TmaWarpSpecializedAdapterINS1F_15DefaultEpilogueISJ_SK_SK_NS1E_6thread17LinearCombinationISJ_Li1EffLNS1J_9ScaleType4KindE0ELNS_15FloatRoundStyleE2ESJ_EENS1_15EpilogueDefaultEEEEEvvEEEEvNT_6ParamsE,(.L_x_125 - _ZN7cutlass13device_kernelINS_4gemm6kernel13GemmUniversalIN4cute5tupleIJiiiiEEENS1_10collective13CollectiveMmaINS1_37MainloopSm90TmaGmmaWarpSpecializedFP8ILi11ENS5_IJNS4_1CILi2EEENSA_ILi1EEESC_EEENS1_35KernelTmaWarpSpecializedCooperativeEEENS5_IJNSA_ILi128EEENSA_ILi32EEESG_EEENS_12float_e4m3_tENS5_IJlSC_lEEESJ_SK_NS4_8TiledMMAINS4_8MMA_AtomIJNS4_4SM904GMMA30MMA_64x32x32_F32E4M3E4M3_SS_TNILNSO_7ScaleInE1ELSQ_1EEEEEENS4_6LayoutISD_NS5_IJSC_NSA_ILi0EEESU_EEEEENS5_IJNS4_10UnderscoreESX_SX_EEEEENS4_13SM90_TMA_LOADENS4_14ComposedLayoutINS4_7SwizzleILi3ELi4ELi3EEENS4_18smem_ptr_flag_bitsILi8EEENST_INS5_IJNSA_ILi8EEESG_EEENS5_IJSG_SC_EEEEEEEvNS4_8identityENS4_23SM90_TMA_LOAD_MULTICASTES1A_vS1B_EENS_8epilogue10collective6detail29Sm90TmaWarpSpecializedAdapterINS1F_15DefaultEpilogueISJ_SK_SK_NS1E_6thread17LinearCombinationISJ_Li1EffLNS1J_9ScaleType4KindE0ELNS_15FloatRoundStyleE2ESJ_EENS1_15EpilogueDefaultEEEEEvvEEEEvNT_6ParamsE)
        .other          _ZN7cutlass13device_kernelINS_4gemm6kernel13GemmUniversalIN4cute5tupleIJiiiiEEENS1_10collective13CollectiveMmaINS1_37MainloopSm90TmaGmmaWarpSpecializedFP8ILi11ENS5_IJNS4_1CILi2EEENSA_ILi1EEESC_EEENS1_35KernelTmaWarpSpecializedCooperativeEEENS5_IJNSA_ILi128EEENSA_ILi32EEESG_EEENS_12float_e4m3_tENS5_IJlSC_lEEESJ_SK_NS4_8TiledMMAINS4_8MMA_AtomIJNS4_4SM904GMMA30MMA_64x32x32_F32E4M3E4M3_SS_TNILNSO_7ScaleInE1ELSQ_1EEEEEENS4_6LayoutISD_NS5_IJSC_NSA_ILi0EEESU_EEEEENS5_IJNS4_10UnderscoreESX_SX_EEEEENS4_13SM90_TMA_LOADENS4_14ComposedLayoutINS4_7SwizzleILi3ELi4ELi3EEENS4_18smem_ptr_flag_bitsILi8EEENST_INS5_IJNSA_ILi8EEESG_EEENS5_IJSG_SC_EEEEEEEvNS4_8identityENS4_23SM90_TMA_LOAD_MULTICASTES1A_vS1B_EENS_8epilogue10collective6detail29Sm90TmaWarpSpecializedAdapterINS1F_15DefaultEpilogueISJ_SK_SK_NS1E_6thread17LinearCombinationISJ_Li1EffLNS1J_9ScaleType4KindE0ELNS_15FloatRoundStyleE2ESJ_EENS1_15EpilogueDefaultEEEEEvvEEEEvNT_6ParamsE,@"STO_CUDA_ENTRY STV_DEFAULT"
_ZN7cutlass13device_kernelINS_4gemm6kernel13GemmUniversalIN4cute5tupleIJiiiiEEENS1_10collective13CollectiveMmaINS1_37MainloopSm90TmaGmmaWarpSpecializedFP8ILi11ENS5_IJNS4_1CILi2EEENSA_ILi1EEESC_EEENS1_35KernelTmaWarpSpecializedCooperativeEEENS5_IJNSA_ILi128EEENSA_ILi32EEESG_EEENS_12float_e4m3_tENS5_IJlSC_lEEESJ_SK_NS4_8TiledMMAINS4_8MMA_AtomIJNS4_4SM904GMMA30MMA_64x32x32_F32E4M3E4M3_SS_TNILNSO_7ScaleInE1ELSQ_1EEEEEENS4_6LayoutISD_NS5_IJSC_NSA_ILi0EEESU_EEEEENS5_IJNS4_10UnderscoreESX_SX_EEEEENS4_13SM90_TMA_LOADENS4_14ComposedLayoutINS4_7SwizzleILi3ELi4ELi3EEENS4_18smem_ptr_flag_bitsILi8EEENST_INS5_IJNSA_ILi8EEESG_EEENS5_IJSG_SC_EEEEEEEvNS4_8identityENS4_23SM90_TMA_LOAD_MULTICASTES1A_vS1B_EENS_8epilogue10collective6detail29Sm90TmaWarpSpecializedAdapterINS1F_15DefaultEpilogueISJ_SK_SK_NS1E_6thread17LinearCombinationISJ_Li1EffLNS1J_9ScaleType4KindE0ELNS_15FloatRoundStyleE2ESJ_EENS1_15EpilogueDefaultEEEEEvvEEEEvNT_6ParamsE:
[----:B------:R-:W-:Y:S01]  /*0000*/  LDC R1, c[0x0][0x28] ;  /* 0x00000a00ff017b82 */ /* 0x000fe20000000800 */
[----:B------:R-:W0:Y:S01]  /*0010*/  S2R R0, SR_TID.X ;  /* 0x0000000000007919 */ /* 0x000e220000002100 */
[----:B------:R-:W-:Y:S01]  /*0020*/  ELECT P0, URZ, PT ;  /* 0x00000000003f782f */ /* 0x000fe20003800000 */
[----:B------:R-:W-:Y:S01]  /*0030*/  BSSY B0, `(.L_x_0) ;  /* 0x000000f000007945 */ /* 0x000fe20003800000 */
[--C-:B0-----:R-:W-:Y:S02]  /*0040*/  SHF.R.U32.HI R2, RZ, 0x5, R0.reuse ;  /* 0x00000005ff027819 */ /* 0x101fe40000011600 */
[----:B------:R-:W-:-:S03]  /*0050*/  SHF.R.U32.HI R4, RZ, 0x7, R0 ;  /* 0x00000007ff047819 */ /* 0x000fc60000011600 */
[----:B------:R-:W0:Y:S04]  /*0060*/  SHFL.IDX PT, R3, R2, RZ, 0x1f ;  /* 0x00001fff02037589 */ /* 0x000e2800000e0000 */
[----:B------:R1:W2:Y:S01]  /*0070*/  SHFL.IDX PT, R5, R4, RZ, 0x1f ;  /* 0x00001fff04057589 */ /* 0x0002a200000e0000 */
[----:B0-----:R-:W-:-:S13]  /*0080*/  ISETP.NE.OR P0, PT, R3, RZ, !P0 ;  /* 0x000000ff0300720c */ /* 0x001fda0004705670 */
[----:B-12---:R-:W-:Y:S05]  /*0090*/  @P0 BRA `(.L_x_1) ;  /* 0x0000000000200947 */ /* 0x006fea0003800000 */
[----:B------:R-:W-:Y:S02]  /*00a0*/  ULDC.64 UR4, c[0x0][0x198] ;  /* 0x0000660000047ab9 */ /* 0x000fe40000000a00 */
[----:B------:R-:W-:Y:S02]  /*00b0*/  UIADD3 UR6, UP0, UR4, 0xf0, URZ ;  /* 0x000000f004067890 */ /* 0x000fe4000ff1e03f */
[----:B------:R-:W-:Y:S02]  /*00c0*/  UIADD3 UR4, UP1, UR4, 0x1f0, URZ ;  /* 0x000001f004047890 */ /* 0x000fe4000ff3e03f */
[----:B------:R-:W-:Y:S02]  /*00d0*/  UIADD3.X UR7, URZ, UR5, URZ, UP0, !UPT ;  /* 0x000000053f077290 */ /* 0x000fe400087fe43f */
[----:B------:R-:W-:-:S07]  /*00e0*/  UIADD3.X UR5, URZ, UR5, URZ, UP1, !UPT ;  /* 0x000000053f057290 */ /* 0x000fce0008ffe43f */
[----:B------:R0:W-:Y:S02]  /*00f0*/  UTMACCTL.PF [UR6] ;  /* 0x00000000060079b9 */ /* 0x0001e40008040000 */
[----:B------:R0:W-:Y:S02]  /*0100*/  UTMACCTL.PF [UR4] ;  /* 0x00000000040079b9 */ /* 0x0001e40008040000 */
[----:B0-----:R-:W-:Y:S01]  /*0110*/  NOP ;  /* 0x0000000000007918 */ /* 0x001fe20000000000 */
.L_x_1:
[----:B------:R-:W-:Y:S05]  /*0120*/  BSYNC B0 ;  /* 0x0000000000007941 */ /* 0x000fea0003800000 */
.L_x_0:
[----:B------:R-:W0:Y:S02]  /*0130*/  SHFL.IDX PT, R6, R2, RZ, 0x1f ;  /* 0x00001fff02067589 */ /* 0x000e2400000e0000 */
[----:B0-----:R-:W-:-:S13]  /*0140*/  ISETP.NE.AND P0, PT, R6, RZ, PT ;  /* 0x000000ff0600720c */ /* 0x001fda0003f05270 */
[----:B------:R-:W-:Y:S05]  /*0150*/  @P0 BRA `(.L_x_2) ;  /* 0x00000000009c0947 */ /* 0x000fea0003800000 */
[----:B------:R-:W-:Y:S01]  /*0160*/  ELECT P0, URZ, PT ;  /* 0x00000000003f782f */ /* 0x000fe20003800000 */
[----:B------:R-:W-:-:S12]  /*0170*/  BSSY B0, `(.L_x_2) ;  /* 0x0000025000007945 */ /* 0x000fd80003800000 */
[----:B------:R-:W-:Y:S05]  /*0180*/  @!P0 BRA `(.L_x_3) ;  /* 0x00000000008c8947 */ /* 0x000fea0003800000 */
[----:B------:R-:W0:Y:S01]  /*0190*/  S2UR UR8, SR_CgaCtaId ;  /* 0x00000000000879c3 */ /* 0x000e220000008800 */
[----:B------:R-:W-:Y:S01]  /*01a0*/  UMOV UR4, 0x400 ;  /* 0x0000040000047882 */ /* 0x000fe20000000000 */
[----:B------:R-:W-:Y:S01]  /*01b0*/  UMOV UR5, 0x1 ;  /* 0x0000000100057882 */ /* 0x000fe20000000000 */
[----:B------:R-:W-:Y:S02]  /*01c0*/  UMOV UR6, 0x4 ;  /* 0x0000000400067882 */ /* 0x000fe40000000000 */
[----:B------:R-:W-:-:S04]  /*01d0*/  UIADD3 UR6, -UR6, 0x100000, URZ ;  /* 0x0010000006067890 */ /* 0x000fc8000fffe13f */
[----:B------:R-:W-:Y:S02]  /*01e0*/  USHF.L.U32 UR7, UR6, 0xb, URZ ;  /* 0x0000000b06077899 */ /* 0x000fe4000800063f */
[----:B------:R-:W-:Y:S02]  /*01f0*/  USHF.L.U32 UR6, UR6, 0x1, URZ ;  /* 0x0000000106067899 */ /* 0x000fe4000800063f */
[----:B0-----:R-:W-:Y:S02]  /*0200*/  ULEA UR8, UR8, UR4, 0x18 ;  /* 0x0000000408087291 */ /* 0x001fe4000f8ec03f */
[----:B------:R-:W-:-:S04]  /*0210*/  UIADD3 UR4, -UR5, 0x100000, URZ ;  /* 0x0010000005047890 */ /* 0x000fc8000fffe13f */
[----:B------:R-:W-:Y:S02]  /*0220*/  USHF.L.U32 UR5, UR4, 0xb, URZ ;  /* 0x0000000b04057899 */ /* 0x000fe4000800063f */
[----:B------:R-:W-:Y:S01]  /*0230*/  USHF.L.U32 UR4, UR4, 0x1, URZ ;  /* 0x0000000104047899 */ /* 0x000fe2000800063f */
[----:B------:R-:W0:Y:S11]  /*0240*/  FENCE.VIEW.ASYNC.S ;  /* 0x00000000000073c6 */ /* 0x000e360000000000 */
[----:B0-----:R0:W1:Y:S01]  /*0250*/  SYNCS.EXCH.64 URZ, [UR8], UR4 ;  /* 0x00000004083f75b2 */ /* 0x0010620008000100 */
[----:B------:R0:W2:Y:S01]  /*0260*/  SYNCS.EXCH.64 URZ, [UR8+0x58], UR6 ;  /* 0x00005806083f75b2 */ /* 0x0000a20008000100 */
[----:B------:R0:W3:Y:S01]  /*0270*/  SYNCS.EXCH.64 URZ, [UR8+0x8], UR4 ;  /* 0x00000804083f75b2 */ /* 0x0000e20008000100 */
[----:B------:R0:W4:Y:S01]  /*0280*/  SYNCS.EXCH.64 URZ, [UR8+0x60], UR6 ;  /* 0x00006006083f75b2 */ /* 0x0001220008000100 */
[----:B------:R0:W0:Y:S01]  /*0290*/  SYNCS.EXCH.64 URZ, [UR8+0x10], UR4 ;  /* 0x00001004083f75b2 */ /* 0x0000220008000100 */
        /* <DEDUP_REMOVED lines=17> */
[----:B------:R-:W-:Y:S01]  /*03b0*/  NOP ;  /* 0x0000000000007918 */ /* 0x000fe20000000000 */
.L_x_3:
[----:B0-----:R-:W-:Y:S05]  /*03c0*/  BSYNC B0 ;  /* 0x0000000000007941 */ /* 0x001fea0003800000 */
.L_x_2:
[----:B------:R-:W-:Y:S01]  /*03d0*/  SHF.R.S32.HI R7, RZ, 0x1f, R0 ;  /* 0x0000001fff077819 */ /* 0x000fe20000011400 */
[----:B------:R-:W0:Y:S01]  /*03e0*/  SHFL.IDX PT, R2, R2, RZ, 0x1f ;  /* 0x00001fff02027589 */ /* 0x000e2200000e0000 */
[----:B------:R-:W5:Y:S01]  /*03f0*/  S2UR UR8, SR_CTAID.X ;  /* 0x00000000000879c3 */ /* 0x000f620000002500 */
[----:B------:R-:W-:Y:S02]  /*0400*/  ELECT P0, URZ, PT ;  /* 0x00000000003f782f */ /* 0x000fe40003800000 */
[----:B------:R-:W-:Y:S01]  /*0410*/  LEA.HI R7, R7, R0, RZ, 0x7 ;  /* 0x0000000007077211 */ /* 0x000fe200078f38ff */
[----:B------:R-:W1:Y:S01]  /*0420*/  S2R R4, SR_CTAID.Y ;  /* 0x0000000000047919 */ /* 0x000e620000002600 */
[----:B------:R-:W-:Y:S01]  /*0430*/  SHF.R.S32.HI R11, RZ, 0x1f, R6 ;  /* 0x0000001fff0b7819 */ /* 0x000fe20000011406 */
[----:B------:R-:W-:Y:S01]  /*0440*/  ULDC UR4, c[0x0][0x150] ;  /* 0x0000540000047ab9 */ /* 0x000fe20000000800 */
[----:B------:R-:W-:Y:S01]  /*0450*/  LOP3.LUT R7, R7, 0xffffff80, RZ, 0xc0, !PT ;  /* 0xffffff8007077812 */ /* 0x000fe200078ec0ff */
[----:B------:R-:W-:Y:S01]  /*0460*/  VIADD R16, R5, 0xffffffff ;  /* 0xffffffff05107836 */ /* 0x000fe20000000000 */
[----:B------:R-:W-:Y:S01]  /*0470*/  LEA.HI R11, R11, R6, RZ, 0x2 ;  /* 0x000000060b0b7211 */ /* 0x000fe200078f10ff */
[----:B------:R-:W2:Y:S01]  /*0480*/  LDC R10, c[0x0][0x144] ;  /* 0x00005100ff0a7b82 */ /* 0x000ea20000000800 */
[----:B------:R-:W-:Y:S01]  /*0490*/  NOP ;  /* 0x0000000000007918 */ /* 0x000fe20000000000 */
[----:B------:R-:W-:Y:S01]  /*04a0*/  IMAD.IADD R7, R0, 0x1, -R7 ;  /* 0x0000000100077824 */ /* 0x000fe200078e0a07 */
[----:B------:R-:W-:Y:S01]  /*04b0*/  LOP3.LUT R11, R11, 0x3ffffffc, RZ, 0xc0, !PT ;  /* 0x3ffffffc0b0b7812 */ /* 0x000fe200078ec0ff */
[----:B------:R-:W-:Y:S01]  /*04c0*/  NOP ;  /* 0x0000000000007918 */ /* 0x000fe20000000000 */
[----:B------:R-:W-:-:S02]  /*04d0*/  ISETP.GE.U32.AND P6, PT, R16, 0x2, PT ;  /* 0x000000021000780c */ /* 0x000fc40003fc6070 */
[----:B------:R-:W-:Y:S01]  /*04e0*/  SHF.R.S32.HI R8, RZ, 0x1f, R7 ;  /* 0x0000001fff087819 */ /* 0x000fe20000011407 */
[----:B------:R-:W-:Y:S01]  /*04f0*/  IMAD.IADD R6, R6, 0x1, -R11 ;  /* 0x0000000106067824 */ /* 0x000fe200078e0a0b */
[----:B------:R-:W3:Y:S01]  /*0500*/  LDC R13, c[0x0][0x140] ;  /* 0x00005000ff0d7b82 */ /* 0x000ee20000000800 */
[----:B------:R-:W-:Y:S02]  /*0510*/  ISETP.NE.AND P4, PT, R5, RZ, PT ;  /* 0x000000ff0500720c */ /* 0x000fe40003f85270 */
[----:B------:R-:W-:Y:S02]  /*0520*/  LEA.HI R8, R8, R7, RZ, 0x3 ;  /* 0x0000000708087211 */ /* 0x000fe400078f18ff */
[----:B0-----:R-:W-:Y:S02]  /*0530*/  ISETP.NE.OR P0, PT, R2, RZ, !P0 ;  /* 0x000000ff0200720c */ /* 0x001fe40004705670 */
[--C-:B------:R-:W-:Y:S01]  /*0540*/  SHF.R.S32.HI R2, RZ, 0x3, R8.reuse ;  /* 0x00000003ff027819 */ /* 0x100fe20000011408 */
[----:B------:R-:W0:Y:S01]  /*0550*/  LDC R11, c[0x0][0x148] ;  /* 0x00005200ff0b7b82 */ /* 0x000e220000000800 */
[----:B------:R-:W-:-:S02]  /*0560*/  SHF.R.S32.HI R9, RZ, 0x1f, R8 ;  /* 0x0000001fff097819 */ /* 0x000fc40000011408 */
[----:B-----5:R-:W-:Y:S02]  /*0570*/  I2FP.F32.U32 R8, UR8 ;  /* 0x0000000800087c45 */ /* 0x020fe40008201000 */
[----:B------:R-:W-:-:S03]  /*0580*/  LEA.HI R9, R9, R2, RZ, 0x2 ;  /* 0x0000000209097211 */ /* 0x000fc600078f10ff */
[----:B------:R-:W-:Y:S01]  /*0590*/  FMUL R8, R8, UR4 ;  /* 0x0000000408087c20 */ /* 0x000fe20008400000 */
[----:B------:R-:W-:Y:S01]  /*05a0*/  LOP3.LUT R9, R9, 0xfffffffc, RZ, 0xc0, !PT ;  /* 0xfffffffc09097812 */ /* 0x000fe200078ec0ff */
[----:B------:R-:W-:Y:S01]  /*05b0*/  VOTEU.ALL UP0, P0 ;  /* 0x00000000003f7886 */ /* 0x000fe20000000000 */
[----:B-1----:R-:W-:Y:S01]  /*05c0*/  I2FP.F32.U32 R12, R4 ;  /* 0x00000004000c7245 */ /* 0x002fe20000201000 */
[----:B------:R-:W-:Y:S01]  /*05d0*/  ULDC UR4, c[0x0][0x154] ;  /* 0x0000550000047ab9 */ /* 0x000fe20000000800 */
[----:B------:R-:W-:Y:S01]  /*05e0*/  VOTEU.ALL UP1, P0 ;  /* 0x00000000003f7886 */ /* 0x000fe20000020000 */
[----:B------:R-:W1:Y:S01]  /*05f0*/  F2I.U32.TRUNC.NTZ R8, R8 ;  /* 0x0000000800087305 */ /* 0x000e62000020f000 */
[----:B------:R-:W-:Y:S01]  /*0600*/  IMAD.IADD R9, R2, 0x1, -R9 ;  /* 0x0000000102097824 */ /* 0x000fe200078e0a09 */
[----:B------:R-:W5:Y:S01]  /*0610*/  @!UP0 S2UR UR7, SR_CgaCtaId ;  /* 0x00000000000789c3 */ /* 0x000f620000008800 */
[----:B------:R-:W-:Y:S01]  /*0620*/  FMUL R12, R12, UR4 ;  /* 0x000000040c0c7c20 */ /* 0x000fe20008400000 */
[----:B------:R-:W-:Y:S01]  /*0630*/  UMOV UR4, 0x20 ;  /* 0x0000002000047882 */ /* 0x000fe20000000000 */
[----:B------:R-:W-:Y:S01]  /*0640*/  IMAD R6, R6, 0x4, R9 ;  /* 0x0000000406067824 */ /* 0x000fe200078e0209 */
[----:B------:R-:W-:Y:S01]  /*0650*/  @!UP0 UMOV UR6, 0x400 ;  /* 0x0000040000068882 */ /* 0x000fe20000000000 */
[----:B------:R-:W-:-:S04]  /*0660*/  @!UP0 UIADD3 UR4, -UR4, 0x100000, URZ ;  /* 0x0010000004048890 */ /* 0x000fc8000fffe13f */
[----:B------:R-:W-:Y:S02]  /*0670*/  @!UP0 USHF.L.U32 UR5, UR4, 0xb, URZ ;  /* 0x0000000b04058899 */ /* 0x000fe4000800063f */
[----:B------:R-:W-:Y:S01]  /*0680*/  @!UP0 USHF.L.U32 UR4, UR4, 0x1, URZ ;  /* 0x0000000104048899 */ /* 0x000fe2000800063f */
[----:B---3--:R-:W-:Y:S01]  /*0690*/  ISETP.EQ.U32.AND P3, PT, R13, 0x1, PT ;  /* 0x000000010d00780c */ /* 0x008fe20003f62070 */
[----:B------:R-:W3:Y:S01]  /*06a0*/  F2I.U32.TRUNC.NTZ R12, R12 ;  /* 0x0000000c000c7305 */ /* 0x000ee2000020f000 */
[----:B------:R-:W-:-:S04]  /*06b0*/  LEA.HI R2, R6, R6, RZ, 0x1 ;  /* 0x0000000606027211 */ /* 0x000fc800078f08ff */
[----:B------:R-:W-:Y:S01]  /*06c0*/  LOP3.LUT R9, R2, 0xfffffffe, RZ, 0xc0, !PT ;  /* 0xfffffffe02097812 */ /* 0x000fe200078ec0ff */
[----:B-1----:R-:W-:Y:S01]  /*06d0*/  IMAD.MOV R15, RZ, RZ, -R8 ;  /* 0x000000ffff0f7224 */ /* 0x002fe200078e0a08 */
[----:B------:R-:W-:-:S03]  /*06e0*/  SHF.R.S32.HI R2, RZ, 0x1f, R3 ;  /* 0x0000001fff027819 */ /* 0x000fc60000011403 */
[----:B--2---:R-:W-:Y:S01]  /*06f0*/  IMAD R10, R10, R15, UR8 ;  /* 0x000000080a0a7e24 */ /* 0x004fe2000f8e020f */
[----:B------:R-:W-:Y:S01]  /*0700*/  LEA.HI R2, R2, R3, RZ, 0x2 ;  /* 0x0000000302027211 */ /* 0x000fe200078f10ff */
[----:B------:R-:W-:-:S03]  /*0710*/  IMAD.IADD R9, R6, 0x1, -R9 ;  /* 0x0000000106097824 */ /* 0x000fc600078e0a09 */
[----:B------:R-:W-:Y:S01]  /*0720*/  LOP3.LUT R2, R2, 0xfffffffc, RZ, 0xc0, !PT ;  /* 0xfffffffc02027812 */ /* 0x000fe200078ec0ff */
[----:B---3--:R-:W-:Y:S01]  /*0730*/  IMAD.MOV R20, RZ, RZ, -R12 ;  /* 0x000000ffff147224 */ /* 0x008fe200078e0a0c */
[----:B------:R-:W-:Y:S01]  /*0740*/  ISETP.NE.AND P2, PT, R9, R10, PT ;  /* 0x0000000a0900720c */ /* 0x000fe20003f45270 */
[C---:B------:R-:W-:Y:S01]  /*0750*/  IMAD.SHL.U32 R9, R6.reuse, 0x4, RZ ;  /* 0x0000000406097824 */ /* 0x040fe200078e00ff */
[----:B-----5:R-:W-:Y:S01]  /*0760*/  @!UP0 ULEA UR6, UR7, UR6, 0x18 ;  /* 0x0000000607068291 */ /* 0x020fe2000f8ec03f */
[----:B------:R-:W-:Y:S01]  /*0770*/  IMAD.IADD R2, R3, 0x1, -R2 ;  /* 0x0000000103027824 */ /* 0x000fe200078e0a02 */
[----:B------:R-:W-:Y:S01]  /*0780*/  VOTEU.ALL UP0, P0 ;  /* 0x00000000003f7886 */ /* 0x000fe20000000000 */
[----:B------:R-:W-:Y:S01]  /*0790*/  LOP3.LUT P0, RZ, R7, 0x7, RZ, 0xc0, !PT ;  /* 0x0000000707ff7812 */ /* 0x000fe2000780c0ff */
[----:B------:R-:W-:Y:S01]  /*07a0*/  IMAD.MOV.U32 R7, RZ, RZ, 0x1 ;  /* 0x00000001ff077424 */ /* 0x000fe200078e00ff */
[----:B------:R-:W-:Y:S01]  /*07b0*/  LOP3.LUT R3, R6, 0xc, R9, 0x78, !PT ;  /* 0x0000000c06037812 */ /* 0x000fe200078e7809 */
[----:B0-----:R-:W-:Y:S01]  /*07c0*/  IMAD R9, R11, R20, R4 ;  /* 0x000000140b097224 */ /* 0x001fe200078e0204 */
[----:B------:R-:W-:-:S02]  /*07d0*/  ISETP.NE.AND P1, PT, R2, 0x3, PT ;  /* 0x000000030200780c */ /* 0x000fc40003f25270 */
[C---:B------:R-:W-:Y:S02]  /*07e0*/  ISETP.LT.U32.AND P0, PT, R3.reuse, 0x2, !P0 ;  /* 0x000000020300780c */ /* 0x040fe40004701070 */
[----:B------:R-:W-:Y:S01]  /*07f0*/  @P2 LEA.HI R6, R3, R3, RZ, 0x1 ;  /* 0x0000000303062211 */ /* 0x000fe200078f08ff */
[----:B------:R-:W0:Y:S02]  /*0800*/  FENCE.VIEW.ASYNC.S ;  /* 0x00000000000073c6 */ /* 0x000e240000000000 */
[----:B0-----:R0:W1:Y:S01]  /*0810*/  @!UP0 SYNCS.EXCH.64 URZ, [UR6+0xc0], UR4 ;  /* 0x0000c004063f85b2 */ /* 0x0010620008000100 */
[----:B------:R-:W-:Y:S02]  /*0820*/  ISETP.EQ.OR P1, PT, R2, RZ, !P1 ;  /* 0x000000ff0200720c */ /* 0x000fe40004f22670 */
[----:B------:R-:W-:Y:S02]  /*0830*/  @P2 SHF.R.S32.HI R6, RZ, 0x1, R6 ;  /* 0x00000001ff062819 */ /* 0x000fe40000011406 */
[----:B------:R-:W-:-:S02]  /*0840*/  ISETP.EQ.AND P1, PT, R5, RZ, P1 ;  /* 0x000000ff0500720c */ /* 0x000fc40000f22270 */
[----:B------:R-:W-:Y:S02]  /*0850*/  @P2 ISETP.NE.AND P5, PT, R6, R9, PT ;  /* 0x000000090600220c */ /* 0x000fe40003fa5270 */
[----:B------:R-:W-:Y:S02]  /*0860*/  SEL R8, RZ, 0x1, !P0 ;  /* 0x00000001ff087807 */ /* 0x000fe40004000000 */
[----:B------:R-:W-:Y:S02]  /*0870*/  @P2 SEL R7, RZ, 0x1, P5 ;  /* 0x00000001ff072807 */ /* 0x000fe40002800000 */
[----:B------:R-:W-:Y:S02]  /*0880*/  SEL R6, RZ, 0x1, !P1 ;  /* 0x00000001ff067807 */ /* 0x000fe40004800000 */
[----:B------:R-:W-:Y:S01]  /*0890*/  LOP3.LUT R7, R7, R8, RZ, 0xc0, !PT ;  /* 0x0000000807077212 */ /* 0x000fe200078ec0ff */
[----:B------:R0:W2:Y:S01]  /*08a0*/  @!UP1 SYNCS.EXCH.64 URZ, [UR6+0xc8], UR4 ;  /* 0x0000c804063f95b2 */ /* 0x0000a20008000100 */
[----:B------:R-:W-:Y:S01]  /*08b0*/  SEL R6, R6, 0x2, P6 ;  /* 0x0000000206067807 */ /* 0x000fe20003000000 */
[----:B------:R-:W-:Y:S01]  /*08c0*/  NOP ;  /* 0x0000000000007918 */ /* 0x000fe20000000000 */
[----:B------:R-:W-:Y:S05]  /*08d0*/  @!P3 BRA `(.L_x_4) ;  /* 0x000000000008b947 */ /* 0x000fea0003800000 */
[----:B-12-4-:R-:W-:Y:S01]  /*08e0*/  UCGABAR_ARV ;  /* 0x00000000000079c7 */ /* 0x016fe20008000000 */
[----:B------:R-:W-:Y:S05]  /*08f0*/  BRA `(.L_x_5) ;  /* 0x0000000000047947 */ /* 0x000fea0003800000 */
.L_x_4:
[----:B-12-4-:R-:W-:Y:S01]  /*0900*/  NOP ;  /* 0x0000000000007918 */ /* 0x016fe20000000000 */
.L_x_5:
[----:B------:R-:W1:Y:S01]  /*0910*/  LDC R5, c[0x0][0x65c] ;  /* 0x00019700ff057b82 */ /* 0x000e620000000800 */
[----:B------:R-:W-:Y:S02]  /*0920*/  IMAD.U32 R8, RZ, RZ, UR8 ;  /* 0x00000008ff087e24 */ /* 0x000fe4000f8e00ff */
[----:B------:R-:W-:Y:S01]  /*0930*/  IMAD.MOV.U32 R9, RZ, RZ, RZ ;  /* 0x000000ffff097224 */ /* 0x000fe200078e00ff */
[----:B-1----:R-:W-:-:S13]  /*0940*/  ISETP.NE.AND P2, PT, R5, 0x1, PT ;  /* 0x000000010500780c */ /* 0x002fda0003f45270 */
[----:B------:R-:W1:Y:S01]  /*0950*/  @P2 LDC R15, c[0x0][0x10] ;  /* 0x00000400ff0f2b82 */ /* 0x000e620000000800 */
[----:B------:R-:W-:Y:S02]  /*0960*/  @P2 IMAD.MOV.U32 R5, RZ, RZ, RZ ;  /* 0x000000ffff052224 */ /* 0x000fe400078e00ff */
[----:B------:R-:W-:-:S05]  /*0970*/  @P2 IMAD.MOV.U32 R17, RZ, RZ, RZ ;  /* 0x000000ffff112224 */ /* 0x000fca00078e00ff */
[----:B------:R-:W2:Y:S01]  /*0980*/  @!P2 LDC R13, c[0x0][0xc] ;  /* 0x00000300ff0dab82 */ /* 0x000ea20000000800 */
[----:B-1----:R-:W-:-:S04]  /*0990*/  @P2 IMAD.WIDE.U32 R14, R15, UR8, R4 ;  /* 0x000000080f0e2c25 */ /* 0x002fc8000f8e0004 */
[----:B--2---:R-:W-:-:S04]  /*09a0*/  @!P2 IMAD.WIDE.U32 R12, R4, R13, R8 ;  /* 0x0000000d040ca225 */ /* 0x004fc800078e0008 */
[----:B------:R-:W-:Y:S02]  /*09b0*/  @P2 IMAD.MOV.U32 R8, RZ, RZ, R14 ;  /* 0x000000ffff082224 */ /* 0x000fe400078e000e */
[----:B------:R-:W-:Y:S02]  /*09c0*/  @P2 IMAD.IADD R9, R15, 0x1, R17 ;  /* 0x000000010f092824 */ /* 0x000fe400078e0211 */
[----:B------:R-:W-:Y:S02]  /*09d0*/  @!P2 IMAD.MOV.U32 R8, RZ, RZ, R12 ;  /* 0x000000ffff08a224 */ /* 0x000fe400078e000c */
[----:B------:R-:W-:Y:S01]  /*09e0*/  @!P2 IMAD.MOV.U32 R9, RZ, RZ, R13 ;  /* 0x000000ffff09a224 */ /* 0x000fe200078e000d */
[----:B------:R-:W-:Y:S06]  /*09f0*/  @!P3 BRA `(.L_x_6) ;  /* 0x00000000000cb947 */ /* 0x000fec0003800000 */
[----:B------:R-:W-:Y:S01]  /*0a00*/  UCGABAR_WAIT ;  /* 0x0000000000007dc7 */ /* 0x000fe20008000000 */
[----:B------:R-:W-:Y:S01]  /*0a10*/  CCTL.IVALL ;  /* 0x00000000ff00798f */ /* 0x000fe20002000000 */
[----:B------:R-:W-:Y:S05]  /*0a20*/  BRA `(.L_x_7) ;  /* 0x0000000000047947 */ /* 0x000fea0003800000 */
.L_x_6:
[----:B------:R-:W-:Y:S06]  /*0a30*/  BAR.SYNC.DEFER_BLOCKING 0x0 ;  /* 0x0000000000007b1d */ /* 0x000fec0000010000 */
.L_x_7:
[----:B------:R-:W-:Y:S05]  /*0a40*/  @!P4 BRA `(.L_x_8) ;  /* 0x000000340084c947 */ /* 0x000fea0003800000 */
[----:B------:R-:W-:-:S13]  /*0a50*/  ISETP.GT.U32.AND P0, PT, R16, 0x1, PT ;  /* 0x000000011000780c */ /* 0x000fda0003f04070 */
[----:B0-----:R-:W-:Y:S05]  /*0a60*/  @P0 EXIT ;  /* 0x000000000000094d */ /* 0x001fea0003800000 */
[----:B------:R-:W-:Y:S01]  /*0a70*/  ULDC.64 UR4, c[0x0][0x650] ;  /* 0x0001940000047ab9 */ /* 0x000fe20000000a00 */
[----:B------:R-:W-:Y:S01]  /*0a80*/  PRMT R14, RZ, 0x7610, R14 ;  /* 0x00007610ff0e7816 */ /* 0x000fe2000000000e */
[----:B------:R-:W-:Y:S01]  /*0a90*/  IMAD.MOV.U32 R22, RZ, RZ, -0x1 ;  /* 0xffffffffff167424 */ /* 0x000fe200078e00ff */
[----:B------:R-:W-:Y:S01]  /*0aa0*/  ISETP.GE.U32.AND P0, PT, R8, UR4, PT ;  /* 0x0000000408007c0c */ /* 0x000fe2000bf06070 */
[----:B------:R-:W-:Y:S02]  /*0ab0*/  IMAD.MOV.U32 R15, RZ, RZ, -0x1 ;  /* 0xffffffffff0f7424 */ /* 0x000fe400078e00ff */
[----:B------:R-:W-:Y:S01]  /*0ac0*/  IMAD.MOV.U32 R41, RZ, RZ, -0x1 ;  /* 0xffffffffff297424 */ /* 0x000fe200078e00ff */
[----:B------:R-:W-:-:S13]  /*0ad0*/  ISETP.GE.U32.AND.EX P0, PT, R9, UR5, PT, P0 ;  /* 0x0000000509007c0c */ /* 0x000fda000bf06100 */
[----:B------:R-:W-:Y:S05]  /*0ae0*/  @P0 BRA `(.L_x_9) ;  /* 0x0000000400240947 */ /* 0x000fea0003800000 */
[----:B------:R-:W0:Y:S01]  /*0af0*/  LDC.64 R22, c[0x0][0x628] ;  /* 0x00018a00ff167b82 */ /* 0x000e220000000a00 */
[----:B------:R-:W-:Y:S02]  /*0b00*/  IMAD.MOV.U32 R12, RZ, RZ, R8 ;  /* 0x000000ffff0c7224 */ /* 0x000fe400078e0008 */
[----:B------:R-:W-:-:S05]  /*0b10*/  IMAD.MOV.U32 R13, RZ, RZ, R9 ;  /* 0x000000ffff0d7224 */ /* 0x000fca00078e0009 */
[----:B------:R-:W1:Y:S08]  /*0b20*/  LDC R2, c[0x0][0x630] ;  /* 0x00018c00ff027b82 */ /* 0x000e700000000800 */
[----:B------:R-:W2:Y:S01]  /*0b30*/  LDC.64 R24, c[0x0][0x620] ;  /* 0x00018800ff187b82 */ /* 0x000ea20000000a00 */
[----:B0-----:R-:W-:-:S04]  /*0b40*/  ISETP.NE.U32.AND P0, PT, R22, RZ, PT ;  /* 0x000000ff1600720c */ /* 0x001fc80003f05070 */
[----:B------:R-:W-:-:S13]  /*0b50*/  ISETP.NE.AND.EX P0, PT, R23, RZ, PT, P0 ;  /* 0x000000ff1700720c */ /* 0x000fda0003f05300 */
[----:B-12---:R-:W-:Y:S05]  /*0b60*/  @!P0 BRA `(.L_x_10) ;  /* 0x0000000000288947 */ /* 0x006fea0003800000 */
[----:B------:R-:W0:Y:S02]  /*0b70*/  LDC R17, c[0x0][0x634] ;  /* 0x00018d00ff117b82 */ /* 0x000e240000000800 */
[----:B0-----:R-:W-:-:S05]  /*0b80*/  IADD3 R17, P0, R8, R17, RZ ;  /* 0x0000001108117210 */ /* 0x001fca0007f1e0ff */
[----:B------:R-:W-:-:S04]  /*0b90*/  IMAD.X R19, RZ, RZ, R9, P0 ;  /* 0x000000ffff137224 */ /* 0x000fc800000e0609 */
[----:B------:R-:W-:-:S04]  /*0ba0*/  IMAD.WIDE.U32 R12, R19, R22, RZ ;  /* 0x00000016130c7225 */ /* 0x000fc800078e00ff */
[----:B------:R-:W-:-:S04]  /*0bb0*/  IMAD.WIDE.U32 R14, P0, R17, R23, R12 ;  /* 0x00000017110e7225 */ /* 0x000fc8000780000c */
[----:B------:R-:W-:-:S04]  /*0bc0*/  IMAD.WIDE.U32 R12, R17, R22, RZ ;  /* 0x00000016110c7225 */ /* 0x000fc800078e00ff */
[----:B------:R-:W-:Y:S01]  /*0bd0*/  IMAD.X R17, RZ, RZ, RZ, P0 ;  /* 0x000000ffff117224 */ /* 0x000fe200000e06ff */
[----:B------:R-:W-:Y:S01]  /*0be0*/  IADD3 RZ, P0, R13, R14, RZ ;  /* 0x0000000e0dff7210 */ /* 0x000fe20007f1e0ff */
[----:B------:R-:W-:-:S04]  /*0bf0*/  IMAD.MOV.U32 R16, RZ, RZ, R15 ;  /* 0x000000ffff107224 */ /* 0x000fc800078e000f */
[----:B------:R-:W-:-:S08]  /*0c00*/  IMAD.WIDE.U32.X R12, R19, R23, R16, P0 ;  /* 0x00000017130c7225 */ /* 0x000fd000000e0410 */
.L_x_10:
[----:B------:R-:W0:Y:S01]  /*0c10*/  LDC.64 R26, c[0x0][0x640] ;  /* 0x00019000ff1a7b82 */ /* 0x000e220000000a00 */
[--C-:B------:R-:W-:Y:S01]  /*0c20*/  SHF.R.U64 R41, R12, R2, R13.reuse ;  /* 0x000000020c297219 */ /* 0x100fe2000000120d */
[----:B------:R-:W-:Y:S01]  /*0c30*/  IMAD R29, R11, R20, R4 ;  /* 0x000000140b1d7224 */ /* 0x000fe200078e0204 */
[----:B------:R-:W-:Y:S02]  /*0c40*/  SHF.R.U32.HI R2, RZ, R2, R13 ;  /* 0x00000002ff027219 */ /* 0x000fe4000001160d */
[----:B------:R-:W-:-:S03]  /*0c50*/  IADD3 R5, P0, RZ, -R41, RZ ;  /* 0x80000029ff057210 */ /* 0x000fc60007f1e0ff */
[----:B------:R-:W1:Y:S02]  /*0c60*/  LDC R14, c[0x0][0x618] ;  /* 0x00018600ff0e7b82 */ /* 0x000e640000000800 */
[----:B------:R-:W-:-:S04]  /*0c70*/  IMAD.X R13, RZ, RZ, ~R2, P0 ;  /* 0x000000ffff0d7224 */ /* 0x000fc800000e0e02 */
[-C--:B------:R-:W-:Y:S02]  /*0c80*/  IMAD R2, R13, R24.reuse, RZ ;  /* 0x000000180d027224 */ /* 0x080fe400078e02ff */
[----:B------:R-:W2:Y:S01]  /*0c90*/  LDC R18, c[0x0][0x608] ;  /* 0x00018200ff127b82 */ /* 0x000ea20000000800 */
[----:B------:R-:W-:-:S04]  /*0ca0*/  IMAD.WIDE.U32 R12, R5, R24, R8 ;  /* 0x00000018050c7225 */ /* 0x000fc800078e0008 */
[----:B------:R-:W-:Y:S02]  /*0cb0*/  IMAD R5, R5, R25, R2 ;  /* 0x0000001905057224 */ /* 0x000fe400078e0202 */
[----:B------:R-:W-:Y:S01]  /*0cc0*/  IMAD.MOV.U32 R25, RZ, RZ, 0x1 ;  /* 0x00000001ff197424 */ /* 0x000fe200078e00ff */
[----:B------:R-:W3:Y:S01]  /*0cd0*/  LDC R22, c[0x0][0x658] ;  /* 0x00019600ff167b82 */ /* 0x000ee20000000800 */
[----:B------:R-:W-:Y:S01]  /*0ce0*/  IMAD.IADD R5, R13, 0x1, R5 ;  /* 0x000000010d057824 */ /* 0x000fe200078e0205 */
[----:B0-----:R-:W-:Y:S01]  /*0cf0*/  ISETP.NE.U32.AND P0, PT, R26, RZ, PT ;  /* 0x000000ff1a00720c */ /* 0x001fe20003f05070 */
[----:B------:R-:W-:-:S03]  /*0d00*/  IMAD.MOV.U32 R13, RZ, RZ, -0x1 ;  /* 0xffffffffff0d7424 */ /* 0x000fc600078e00ff */
[----:B------:R-:W-:Y:S02]  /*0d10*/  ISETP.NE.AND.EX P0, PT, R27, RZ, PT, P0 ;  /* 0x000000ff1b00720c */ /* 0x000fe40003f05300 */
[----:B------:R-:W0:Y:S01]  /*0d20*/  LDC R19, c[0x0][0x600] ;  /* 0x00018000ff137b82 */ /* 0x000e220000000800 */
[-CC-:B-1----:R-:W-:Y:S02]  /*0d30*/  SHF.R.U64 R16, R12, R14.reuse, R5.reuse ;  /* 0x0000000e0c107219 */ /* 0x182fe40000001205 */
[----:B------:R-:W-:-:S05]  /*0d40*/  SHF.R.U32.HI R5, RZ, R14, R5 ;  /* 0x0000000eff057219 */ /* 0x000fca0000011605 */
[----:B------:R-:W1:Y:S01]  /*0d50*/  LDC R21, c[0x0][0x648] ;  /* 0x00019200ff157b82 */ /* 0x000e620000000800 */
[-CC-:B--2---:R-:W-:Y:S02]  /*0d60*/  SHF.R.U64 R28, R16, R18.reuse, R5.reuse ;  /* 0x00000012101c7219 */ /* 0x184fe40000001205 */
[----:B------:R-:W-:-:S05]  /*0d70*/  SHF.R.U32.HI R5, RZ, R18, R5 ;  /* 0x00000012ff057219 */ /* 0x000fca0000011605 */
[----:B------:R-:W2:Y:S01]  /*0d80*/  LDC R23, c[0x0][0x638] ;  /* 0x00018e00ff177b82 */ /* 0x000ea20000000800 */
[-CC-:B---3--:R-:W-:Y:S02]  /*0d90*/  SHF.R.U64 R18, R28, R22.reuse, R5.reuse ;  /* 0x000000161c127219 */ /* 0x188fe40000001205 */
[-C--:B------:R-:W-:Y:S02]  /*0da0*/  SHF.L.U32 R2, R13, R22.reuse, RZ ;  /* 0x000000160d027219 */ /* 0x080fe400000006ff */
[----:B------:R-:W-:Y:S01]  /*0db0*/  SHF.R.U32.HI R5, RZ, R22, R5 ;  /* 0x00000016ff057219 */ /* 0x000fe20000011605 */
[----:B------:R-:W-:Y:S01]  /*0dc0*/  IMAD.MOV.U32 R4, RZ, RZ, R18 ;  /* 0x000000ffff047224 */ /* 0x000fe200078e0012 */
[----:B------:R-:W-:Y:S01]  /*0dd0*/  LOP3.LUT R11, RZ, R2, RZ, 0x33, !PT ;  /* 0x00000002ff0b7212 */ /* 0x000fe200078e33ff */
[----:B------:R-:W3:Y:S01]  /*0de0*/  LDC R24, c[0x0][0x610] ;  /* 0x00018400ff187b82 */ /* 0x000ee20000000800 */
[----:B------:R-:W-:Y:S05]  /*0df0*/  @!P0 BRA `(.L_x_11) ;  /* 0x0000000000288947 */ /* 0x000fea0003800000 */
[----:B------:R-:W4:Y:S02]  /*0e00*/  LDC R15, c[0x0][0x64c] ;  /* 0x00019300ff0f7b82 */ /* 0x000f240000000800 */
[----:B----4-:R-:W-:-:S05]  /*0e10*/  IADD3 R15, P0, R18, R15, RZ ;  /* 0x0000000f120f7210 */ /* 0x010fca0007f1e0ff */
        /* <DEDUP_REMOVED lines=8> */
.L_x_11:
[----:B-1----:R-:W-:Y:S01]  /*0ea0*/  SHF.R.U64 R4, R4, R21, R5 ;  /* 0x0000001504047219 */ /* 0x002fe20000001205 */
[----:B0-----:R-:W-:Y:S01]  /*0eb0*/  VIADD R5, R19, 0xffffffff ;  /* 0xffffffff13057836 */ /* 0x001fe20000000000 */
[----:B------:R-:W-:Y:S01]  /*0ec0*/  SHF.L.U32 R2, R25, R22, RZ ;  /* 0x0000001619027219 */ /* 0x000fe200000006ff */
[----:B------:R-:W-:Y:S01]  /*0ed0*/  IMAD.MOV.U32 R14, RZ, RZ, 0x1 ;  /* 0x00000001ff0e7424 */ /* 0x000fe200078e00ff */
[----:B------:R-:W-:Y:S01]  /*0ee0*/  LOP3.LUT R11, R28, R11, RZ, 0xc0, !PT ;  /* 0x0000000b1c0b7212 */ /* 0x000fe200078ec0ff */
[----:B------:R-:W-:Y:S01]  /*0ef0*/  IMAD.MOV R12, RZ, RZ, -R4 ;  /* 0x000000ffff0c7224 */ /* 0x000fe200078e0a04 */
[----:B------:R-:W-:Y:S02]  /*0f00*/  SEL R10, R10, R29, !P2 ;  /* 0x0000001d0a0a7207 */ /* 0x000fe40005000000 */
[----:B------:R-:W-:Y:S01]  /*0f10*/  LOP3.LUT R5, R16, R5, RZ, 0xc0, !PT ;  /* 0x0000000510057212 */ /* 0x000fe200078ec0ff */
[----:B------:R-:W-:Y:S02]  /*0f20*/  IMAD R11, R2, R4, R11 ;  /* 0x00000004020b7224 */ /* 0x000fe400078e020b */
[----:B--2---:R-:W-:-:S02]  /*0f30*/  IMAD R2, R12, R23, R18 ;  /* 0x000000170c027224 */ /* 0x004fc400078e0212 */
[----:B---3--:R-:W-:Y:S02]  /*0f40*/  IMAD R10, R11, R24, R10 ;  /* 0x000000180b0a7224 */ /* 0x008fe400078e020a */
[----:B------:R-:W-:-:S05]  /*0f50*/  IMAD R5, R2, R19, R5 ;  /* 0x0000001302057224 */ /* 0x000fca00078e0205 */
[----:B------:R-:W-:Y:S02]  /*0f60*/  SEL R15, R5, R10, !P2 ;  /* 0x0000000a050f7207 */ /* 0x000fe40005000000 */
[----:B------:R-:W-:-:S07]  /*0f70*/  SEL R22, R10, R5, !P2 ;  /* 0x000000050a167207 */ /* 0x000fce0005000000 */
.L_x_9:
[----:B------:R-:W-:-:S08]  /*0f80*/  NOP ;  /* 0x0000000000007918 */ /* 0x000fd00000000000 */
[----:B------:R-:W0:Y:S02]  /*0f90*/  USETMAXREG.TRY_ALLOC.CTAPOOL UP0, 0xe8 ;  /* 0x000000e8000079c8 */ /* 0x000e240008000600 */
[----:B0-----:R-:W-:-:S13]  /*0fa0*/  PLOP3.LUT P0, PT, PT, PT, UP0, 0x80, 0x0 ;  /* 0x000000000000781c */ /* 0x001fda0003f0f008 */
[----:B------:R-:W-:Y:S05]  /*0fb0*/  @!P0 BRA `(.L_x_9) ;  /* 0xfffffffc00f08947 */ /* 0x000fea000383ffff */
[----:B------:R-:W-:Y:S01]  /*0fc0*/  ULDC.64 UR4, c[0x0][0x598] ;  /* 0x0001660000047ab9 */ /* 0x000fe20000000a00 */
[----:B------:R-:W-:Y:S01]  /*0fd0*/  ULDC.64 UR16, c[0x0][0x208] ;  /* 0x0000820000107ab9 */ /* 0x000fe20000000a00 */
[----:B------:R-:W-:-:S04]  /*0fe0*/  ISETP.NE.U32.AND P0, PT, RZ, UR4, PT ;  /* 0x00000004ff007c0c */ /* 0x000fc8000bf05070 */
[----:B------:R-:W-:-:S13]  /*0ff0*/  ISETP.NE.AND.EX P0, PT, RZ, UR5, PT, P0 ;  /* 0x00000005ff007c0c */ /* 0x000fda000bf05300 */
[----:B------:R-:W-:Y:S05]  /*1000*/  @!P0 BRA `(.L_x_12) ;  /* 0x00000000001c8947 */ /* 0x000fea0003800000 */
[----:B------:R-:W0:Y:S02]  /*1010*/  LDC.64 R4, c[0x0][0x598] ;  /* 0x00016600ff047b82 */ /* 0x000e240000000a00 */
[----:B0-----:R-:W2:Y:S02]  /*1020*/  LDG.E.64 R4, desc[UR16][R4.64] ;  /* 0x0000001004047981 */ /* 0x001ea4000c1e1b00 */
[----:B--2---:R-:W-:-:S04]  /*1030*/  ISETP.NE.U32.AND P0, PT, R4, RZ, PT ;  /* 0x000000ff0400720c */ /* 0x004fc80003f05070 */
[----:B------:R-:W-:-:S13]  /*1040*/  ISETP.NE.AND.EX P0, PT, R5, RZ, PT, P0 ;  /* 0x000000ff0500720c */ /* 0x000fda0003f05300 */
[----:B------:R-:W-:Y:S05]  /*1050*/  @!P0 BRA `(.L_x_12) ;  /* 0x0000000000088947 */ /* 0x000fea0003800000 */
[----:B------:R0:W5:Y:S01]  /*1060*/  LD.E R2, desc[UR16][R4.64] ;  /* 0x0000001004027980 */ /* 0x000162000c101900 */
[----:B------:R-:W-:Y:S05]  /*1070*/  BRA `(.L_x_13) ;  /* 0x0000000000207947 */ /* 0x000fea0003800000 */
.L_x_12:
[----:B------:R-:W-:Y:S02]  /*1080*/  ULDC.64 UR4, c[0x0][0x588] ;  /* 0x0001620000047ab9 */ /* 0x000fe40000000a00 */
[----:B------:R-:W-:-:S04]  /*1090*/  ISETP.NE.U32.AND P0, PT, RZ, UR4, PT ;  /* 0x00000004ff007c0c */ /* 0x000fc8000bf05070 */
[----:B------:R-:W-:-:S13]  /*10a0*/  ISETP.NE.AND.EX P0, PT, RZ, UR5, PT, P0 ;  /* 0x00000005ff007c0c */ /* 0x000fda000bf05300 */
[----:B------:R-:W-:Y:S05]  /*10b0*/  @!P0 BRA `(.L_x_14) ;  /* 0x00000000000c8947 */ /* 0x000fea0003800000 */
[----:B------:R-:W0:Y:S02]  /*10c0*/  LDC.64 R4, c[0x0][0x588] ;  /* 0x00016200ff047b82 */ /* 0x000e240000000a00 */
[----:B0-----:R1:W5:Y:S01]  /*10d0*/  LDG.E R2, desc[UR16][R4.64] ;  /* 0x0000001004027981 */ /* 0x001362000c1e1900 */
[----:B------:R-:W-:Y:S05]  /*10e0*/  BRA `(.L_x_13) ;  /* 0x0000000000047947 */ /* 0x000fea0003800000 */
.L_x_14:
[----:B------:R-:W2:Y:S02]  /*10f0*/  LDC R2, c[0x0][0x580] ;  /* 0x00016000ff027b82 */ /* 0x000ea40000000800 */
.L_x_13:
[----:B------:R-:W-:Y:S02]  /*1100*/  ULDC.64 UR4, c[0x0][0x5a0] ;  /* 0x0001680000047ab9 */ /* 0x000fe40000000a00 */
[----:B------:R-:W-:-:S04]  /*1110*/  ISETP.NE.U32.AND P0, PT, RZ, UR4, PT ;  /* 0x00000004ff007c0c */ /* 0x000fc8000bf05070 */
[----:B------:R-:W-:-:S13]  /*1120*/  ISETP.NE.AND.EX P0, PT, RZ, UR5, PT, P0 ;  /* 0x00000005ff007c0c */ /* 0x000fda000bf05300 */
[----:B------:R-:W-:Y:S05]  /*1130*/  @!P0 BRA `(.L_x_15) ;  /* 0x00000000001c8947 */ /* 0x000fea0003800000 */
[----:B01----:R-:W0:Y:S02]  /*1140*/  LDC.64 R4, c[0x0][0x5a0] ;  /* 0x00016800ff047b82 */ /* 0x003e240000000a00 */
[----:B0-----:R-:W3:Y:S02]  /*1150*/  LDG.E.64 R4, desc[UR16][R4.64] ;  /* 0x0000001004047981 */ /* 0x001ee4000c1e1b00 */
[----:B---3--:R-:W-:-:S04]  /*1160*/  ISETP.NE.U32.AND P0, PT, R4, RZ, PT ;  /* 0x000000ff0400720c */ /* 0x008fc80003f05070 */
[----:B------:R-:W-:-:S13]  /*1170*/  ISETP.NE.AND.EX P0, PT, R5, RZ, PT, P0 ;  /* 0x000000ff0500720c */ /* 0x000fda0003f05300 */
[----:B------:R-:W-:Y:S05]  /*1180*/  @!P0 BRA `(.L_x_15) ;  /* 0x0000000000088947 */ /* 0x000fea0003800000 */
[----:B------:R0:W5:Y:S01]  /*1190*/  LD.E R12, desc[UR16][R4.64] ;  /* 0x00000010040c7980 */ /* 0x000162000c101900 */
[----:B------:R-:W-:Y:S05]  /*11a0*/  BRA `(.L_x_16) ;  /* 0x0000000000207947 */ /* 0x000fea0003800000 */
.L_x_15:
[----:B------:R-:W-:Y:S02]  /*11b0*/  ULDC.64 UR4, c[0x0][0x590] ;  /* 0x0001640000047ab9 */ /* 0x000fe40000000a00 */
[----:B------:R-:W-:-:S04]  /*11c0*/  ISETP.NE.U32.AND P0, PT, RZ, UR4, PT ;  /* 0x00000004ff007c0c */ /* 0x000fc8000bf05070 */
[----:B------:R-:W-:-:S13]  /*11d0*/  ISETP.NE.AND.EX P0, PT, RZ, UR5, PT, P0 ;  /* 0x00000005ff007c0c */ /* 0x000fda000bf05300 */
[----:B------:R-:W-:Y:S05]  /*11e0*/  @!P0 BRA `(.L_x_17) ;  /* 0x00000000000c8947 */ /* 0x000fea0003800000 */
[----:B------:R-:W3:Y:S02]  /*11f0*/  LDC.64 R12, c[0x0][0x590] ;  /* 0x00016400ff0c7b82 */ /* 0x000ee40000000a00 */
[----:B---3--:R3:W5:Y:S01]  /*1200*/  LDG.E R12, desc[UR16][R12.64] ;  /* 0x000000100c0c7981 */ /* 0x008762000c1e1900 */
[----:B------:R-:W-:Y:S05]  /*1210*/  BRA `(.L_x_16) ;  /* 0x0000000000047947 */ /* 0x000fea0003800000 */
.L_x_17:
[----:B------:R-:W4:Y:S02]  /*1220*/  LDC R12, c[0x0][0x584] ;  /* 0x00016100ff0c7b82 */ /* 0x000f240000000800 */
.L_x_16:
[----:B------:R-:W-:-:S13]  /*1230*/  LOP3.LUT P0, RZ, R14, 0xff, RZ, 0xc0, !PT ;  /* 0x000000ff0eff7812 */ /* 0x000fda000780c0ff */
[----:B------:R-:W-:Y:S05]  /*1240*/  @!P0 EXIT ;  /* 0x000000000000894d */ /* 0x000fea0003800000 */
[----:B------:R-:W-:Y:S01]  /*1250*/  ULDC UR4, c[0x0][0x28c] ;  /* 0x0000a30000047ab9 */ /* 0x000fe20000000800 */
[----:B------:R-:W-:Y:S01]  /*1260*/  LOP3.LUT R50, R6, 0x1, RZ, 0xfc, !PT ;  /* 0x0000000106327812 */ /* 0x000fe200078efcff */
[----:B------:R-:W-:-:S04]  /*1270*/  UIADD3 UR4, UR4, 0x7f, URZ ;  /* 0x0000007f04047890 */ /* 0x000fc8000fffe03f */
[----:B------:R-:W-:-:S04]  /*1280*/  USHF.R.S32.HI UR5, URZ, 0x1f, UR4 ;  /* 0x0000001f3f057899 */ /* 0x000fc80008011404 */
[----:B------:R-:W-:-:S03]  /*1290*/  ULEA.HI UR5, UR5, UR4, URZ, 0x7 ;  /* 0x0000000405057291 */ /* 0x000fc6000f8f383f */
[----:B------:R-:W-:Y:S01]  /*12a0*/  UMOV UR4, URZ ;  /* 0x0000003f00047c82 */ /* 0x000fe20008000000 */
[----:B------:R-:W-:-:S03]  /*12b0*/  USHF.R.S32.HI UR9, URZ, 0x7, UR5 ;  /* 0x000000073f097899 */ /* 0x000fc60008011405 */
[----:B------:R-:W-:-:S09]  /*12c0*/  UMOV UR5, URZ ;  /* 0x0000003f00057c82 */ /* 0x000fd20008000000 */
.L_x_76:
[----:B01----:R-:W-:Y:S01]  /*12d0*/  LOP3.LUT R4, R0, 0x80, RZ, 0xc0, !PT ;  /* 0x0000008000047812 */ /* 0x003fe200078ec0ff */
[----:B------:R-:W0:Y:S01]  /*12e0*/  S2UR UR13, SR_CgaCtaId ;  /* 0x00000000000d79c3 */ /* 0x000e220000008800 */
[----:B------:R-:W-:Y:S01]  /*12f0*/  UMOV UR12, 0x400 ;  /* 0x00000400000c7882 */ /* 0x000fe20000000000 */
[----:B------:R-:W-:Y:S01]  /*1300*/  UMOV UR6, URZ ;  /* 0x0000003f00067c82 */ /* 0x000fe20008000000 */
[----:B------:R-:W-:Y:S01]  /*1310*/  SHF.R.U32.HI R4, RZ, 0x7, R4 ;  /* 0x00000007ff047819 */ /* 0x000fe20000011604 */
[----:B------:R-:W-:Y:S01]  /*1320*/  UMOV UR7, URZ ;  /* 0x0000003f00077c82 */ /* 0x000fe20008000000 */
[----:B------:R-:W-:Y:S01]  /*1330*/  UMOV UR18, UR5 ;  /* 0x0000000500127c82 */ /* 0x000fe20008000000 */
[----:B---3--:R-:W-:Y:S01]  /*1340*/  IMAD.MOV.U32 R13, RZ, RZ, RZ ;  /* 0x000000ffff0d7224 */ /* 0x008fe200078e00ff */
[----:B------:R-:W-:Y:S01]  /*1350*/  CS2R R18, SRZ ;  /* 0x0000000000127805 */ /* 0x000fe2000001ff00 */
[----:B------:R-:W1:Y:S01]  /*1360*/  LDC R5, c[0x0][0x28c] ;  /* 0x0000a300ff057b82 */ /* 0x000e620000000800 */
[----:B------:R-:W3:Y:S01]  /*1370*/  SHFL.IDX PT, R4, R4, RZ, 0x1f ;  /* 0x00001fff04047589 */ /* 0x000ee200000e0000 */
[----:B------:R-:W-:-:S02]  /*1380*/  CS2R R20, SRZ ;  /* 0x0000000000147805 */ /* 0x000fc4000001ff00 */
[----:B------:R-:W-:Y:S01]  /*1390*/  CS2R R42, SRZ ;  /* 0x00000000002a7805 */ /* 0x000fe2000001ff00 */
[----:B------:R-:W-:Y:S01]  /*13a0*/  IMAD.MOV.U32 R40, RZ, RZ, RZ ;  /* 0x000000ffff287224 */ /* 0x000fe200078e00ff */
[----:B------:R-:W-:Y:S02]  /*13b0*/  CS2R R44, SRZ ;  /* 0x00000000002c7805 */ /* 0x000fe4000001ff00 */
[----:B------:R-:W-:Y:S02]  /*13c0*/  CS2R R46, SRZ ;  /* 0x00000000002e7805 */ /* 0x000fe4000001ff00 */
[----:B------:R-:W-:Y:S01]  /*13d0*/  CS2R R48, SRZ ;  /* 0x0000000000307805 */ /* 0x000fe2000001ff00 */
[----:B------:R-:W-:Y:S01]  /*13e0*/  IMAD.MOV.U32 R51, RZ, RZ, RZ ;  /* 0x000000ffff337224 */ /* 0x000fe200078e00ff */
[----:B------:R-:W-:Y:S01]  /*13f0*/  CS2R R24, SRZ ;  /* 0x0000000000187805 */ /* 0x000fe2000001ff00 */
[----:B------:R-:W-:Y:S01]  /*1400*/  IMAD.MOV.U32 R53, RZ, RZ, RZ ;  /* 0x000000ffff357224 */ /* 0x000fe200078e00ff */
[----:B------:R-:W-:Y:S01]  /*1410*/  CS2R R26, SRZ ;  /* 0x00000000001a7805 */ /* 0x000fe2000001ff00 */
[----:B------:R-:W-:Y:S01]  /*1420*/  IMAD.U32 R14, RZ, RZ, UR4 ;  /* 0x00000004ff0e7e24 */ /* 0x000fe2000f8e00ff */
[----:B------:R-:W-:-:S02]  /*1430*/  CS2R R28, SRZ ;  /* 0x00000000001c7805 */ /* 0x000fc4000001ff00 */
[----:B------:R-:W-:Y:S02]  /*1440*/  CS2R R30, SRZ ;  /* 0x00000000001e7805 */ /* 0x000fe4000001ff00 */
[----:B------:R-:W-:Y:S02]  /*1450*/  CS2R R32, SRZ ;  /* 0x0000000000207805 */ /* 0x000fe4000001ff00 */
[----:B------:R-:W-:Y:S02]  /*1460*/  CS2R R34, SRZ ;  /* 0x0000000000227805 */ /* 0x000fe4000001ff00 */
[----:B------:R-:W-:Y:S02]  /*1470*/  CS2R R36, SRZ ;  /* 0x0000000000247805 */ /* 0x000fe4000001ff00 */
[----:B------:R-:W-:Y:S02]  /*1480*/  CS2R R38, SRZ ;  /* 0x0000000000267805 */ /* 0x000fe4000001ff00 */
[----:B-1----:R-:W-:-:S02]  /*1490*/  ISETP.GE.AND P0, PT, R5, 0x1, PT ;  /* 0x000000010500780c */ /* 0x002fc40003f06270 */
[----:B---3--:R-:W-:-:S13]  /*14a0*/  R2UR UR8, R4 ;  /* 0x00000000040872ca */ /* 0x008fda00000e0000 */
[----:B------:R-:W-:-:S04]  /*14b0*/  ULEA.HI UR10, UR8, UR8, URZ, 0x1 ;  /* 0x00000008080a7291 */ /* 0x000fc8000f8f083f */
[----:B------:R-:W-:Y:S02]  /*14c0*/  ULOP3.LUT UR11, UR10, 0x7fffe, URZ, 0xc0, !UPT ;  /* 0x0007fffe0a0b7892 */ /* 0x000fe4000f8ec03f */
[----:B0-----:R-:W-:Y:S02]  /*14d0*/  ULEA UR10, UR13, UR12, 0x18 ;  /* 0x0000000c0d0a7291 */ /* 0x001fe4000f8ec03f */
[----:B------:R-:W-:-:S03]  /*14e0*/  UIADD3 UR11, UR8, -UR11, URZ ;  /* 0x8000000b080b7290 */ /* 0x000fc6000fffe03f */
[----:B------:R-:W-:Y:S01]  /*14f0*/  UMOV UR8, URZ ;  /* 0x0000003f00087c82 */ /* 0x000fe20008000000 */
[----:B------:R-:W-:-:S04]  /*1500*/  ULEA UR11, UR11, UR10, 0xd ;  /* 0x0000000a0b0b7291 */ /* 0x000fc8000f8e683f */
[----:B------:R-:W-:-:S04]  /*1510*/  UIADD3 UR11, UR11, 0x180, URZ ;  /* 0x000001800b0b7890 */ /* 0x000fc8000fffe03f */
[----:B------:R-:W-:-:S04]  /*1520*/  USHF.R.U32.HI UR11, URZ, 0x4, UR11 ;  /* 0x000000043f0b7899 */ /* 0x000fc8000801160b */
[----:B------:R-:W-:Y:S01]  /*1530*/  ULOP3.LUT UR11, UR11, 0x3fff, URZ, 0xc0, !UPT ;  /* 0x00003fff0b0b7892 */ /* 0x000fe2000f8ec03f */
[----:B------:R-:W-:Y:S11]  /*1540*/  @!P0 BRA `(.L_x_18) ;  /* 0x0000000400448947 */ /* 0x000ff60003800000 */
[----:B------:R-:W-:-:S13]  /*1550*/  ISETP.NE.AND P1, PT, R50, 0x3, PT ;  /* 0x000000033200780c */ /* 0x000fda0003f25270 */
[----:B------:R-:W-:Y:S05]  /*1560*/  @!P1 BRA `(.L_x_19) ;  /* 0x0000000000049947 */ /* 0x000fea0003800000 */
[----:B------:R-:W-:Y:S01]  /*1570*/  BPT.TRAP 0x1 ;  /* 0x000000040000795c */ /* 0x000fe20000300000 */
.L_x_19:
[----:B------:R-:W-:Y:S01]  /*1580*/  ULEA UR6, UR5, UR10, 0x3 ;  /* 0x0000000a05067291 */ /* 0x000fe2000f8e183f */
[----:B------:R-:W-:-:S05]  /*1590*/  IMAD.U32 R4, RZ, RZ, UR4 ;  /* 0x00000004ff047e24 */ /* 0x000fca000f8e00ff */
[----:B------:R-:W-:-:S04]  /*15a0*/  SHF.L.U32 R4, R4, 0x1f, RZ ;  /* 0x0000001f04047819 */ /* 0x000fc800000006ff */
[----:B------:R0:W1:Y:S01]  /*15b0*/  SYNCS.PHASECHK.TRANS64.TRYWAIT P0, [UR6], R4 ;  /* 0x00000004ff0075a7 */ /* 0x0000620008000146 */
[----:B------:R-:W-:Y:S05]  /*15c0*/  @!P1 BRA `(.L_x_20) ;  /* 0x0000000000049947 */ /* 0x000fea0003800000 */
[----:B------:R-:W-:Y:S01]  /*15d0*/  BPT.TRAP 0x1 ;  /* 0x000000040000795c */ /* 0x000fe20000300000 */
.L_x_20:
[----:B-1----:R-:W-:Y:S05]  /*15e0*/  @P0 BRA `(.L_x_21) ;  /* 0x0000000000080947 */ /* 0x002fea0003800000 */
[----:B------:R-:W1:Y:S02]  /*15f0*/  SYNCS.PHASECHK.TRANS64.TRYWAIT P0, [UR6], R4 ;  /* 0x00000004ff0075a7 */ /* 0x000e640008000146 */
[----:B-1----:R-:W-:Y:S05]  /*1600*/  @!P0 BRA `(.L_x_22) ;  /* 0x0000004400008947 */ /* 0x002fea0003800000 */
.L_x_21:
[----:B------:R-:W-:Y:S01]  /*1610*/  UIADD3 UR6, UR10, 0x2c180, URZ ;  /* 0x0002c1800a067890 */ /* 0x000fe2000fffe03f */
[----:B------:R-:W-:Y:S01]  /*1620*/  WARPGROUP.ARRIVE ;  /* 0x00000000000079c5 */ /* 0x000fe20000000000 */
[----:B------:R-:W-:Y:S01]  /*1630*/  ULOP3.LUT UR8, UR11, 0x10000, URZ, 0xfc, !UPT ;  /* 0x000100000b087892 */ /* 0x000fe2000f8efc3f */
[----:B------:R-:W-:Y:S01]  /*1640*/  IMAD.MOV.U32 R13, RZ, RZ, RZ ;  /* 0x000000ffff0d7224 */ /* 0x000fe200078e00ff */
[----:B------:R-:W-:Y:S01]  /*1650*/  USHF.R.U32.HI UR6, URZ, 0x4, UR6 ;  /* 0x000000043f067899 */ /* 0x000fe20008011606 */
[----:B------:R-:W-:Y:S01]  /*1660*/  CS2R R18, SRZ ;  /* 0x0000000000127805 */ /* 0x000fe2000001ff00 */
[----:B------:R-:W-:Y:S01]  /*1670*/  UMOV UR13, 0x40000040 ;  /* 0x40000040000d7882 */ /* 0x000fe20000000000 */
[----:B------:R-:W-:Y:S01]  /*1680*/  UMOV UR15, 0x40000040 ;  /* 0x40000040000f7882 */ /* 0x000fe20000000000 */
[----:B------:R-:W-:Y:S01]  /*1690*/  ULOP3.LUT UR6, UR6, 0x3fff, URZ, 0xc0, !UPT ;  /* 0x00003fff06067892 */ /* 0x000fe2000f8ec03f */
[----:B------:R-:W-:Y:S02]  /*16a0*/  CS2R R20, SRZ ;  /* 0x0000000000147805 */ /* 0x000fe4000001ff00 */
[----:B------:R-:W-:Y:S01]  /*16b0*/  CS2R R42, SRZ ;  /* 0x00000000002a7805 */ /* 0x000fe2000001ff00 */
[----:B------:R-:W-:Y:S01]  /*16c0*/  IMAD.MOV.U32 R40, RZ, RZ, RZ ;  /* 0x000000ffff287224 */ /* 0x000fe200078e00ff */
[----:B------:R-:W-:Y:S01]  /*16d0*/  ULOP3.LUT UR7, UR6, 0x10000, URZ, 0xfc, !UPT ;  /* 0x0001000006077892 */ /* 0x000fe2000f8efc3f */
[----:B------:R-:W-:Y:S01]  /*16e0*/  CS2R R44, SRZ ;  /* 0x00000000002c7805 */ /* 0x000fe2000001ff00 */
[----:B------:R-:W-:Y:S01]  /*16f0*/  ULEA UR6, UR5, UR8, 0xa ;  /* 0x0000000805067291 */ /* 0x000fe2000f8e503f */
[----:B------:R-:W-:Y:S01]  /*1700*/  CS2R R46, SRZ ;  /* 0x00000000002e7805 */ /* 0x000fe2000001ff00 */
[----:B------:R-:W-:Y:S01]  /*1710*/  ULEA UR7, UR5, UR7, 0x8 ;  /* 0x0000000705077291 */ /* 0x000fe2000f8e403f */
[----:B------:R-:W-:Y:S01]  /*1720*/  CS2R R48, SRZ ;  /* 0x0000000000307805 */ /* 0x000fe2000001ff00 */
[----:B------:R-:W-:-:S02]  /*1730*/  IMAD.MOV.U32 R51, RZ, RZ, RZ ;  /* 0x000000ffff337224 */ /* 0x000fc400078e00ff */
[----:B------:R-:W-:Y:S01]  /*1740*/  IMAD.MOV.U32 R53, RZ, RZ, RZ ;  /* 0x000000ffff357224 */ /* 0x000fe200078e00ff */
[----:B------:R-:W-:Y:S02]  /*1750*/  UMOV UR12, UR6 ;  /* 0x00000006000c7c82 */ /* 0x000fe40008000000 */
[----:B------:R-:W-:Y:S02]  /*1760*/  UMOV UR14, UR7 ;  /* 0x00000007000e7c82 */ /* 0x000fe40008000000 */
[----:B------:R-:W-:Y:S01]  /*1770*/  QGMMA.64x32x32.F32.E4M3.E4M3 R24, gdesc[UR12], RZ, !UPT ;  /* 0x006000000c1879f3 */ /* 0x000fe2000c7008ff */
[----:B------:R-:W-:Y:S02]  /*1780*/  UIADD3 UR12, UR6, 0x2, URZ ;  /* 0x00000002060c7890 */ /* 0x000fe4000fffe03f */
[----:B------:R-:W-:Y:S01]  /*1790*/  UIADD3 UR14, UR7, 0x2, URZ ;  /* 0x00000002070e7890 */ /* 0x000fe2000fffe03f */
[----:B------:R-:W-:Y:S01]  /*17a0*/  UMOV UR13, 0x40000040 ;  /* 0x40000040000d7882 */ /* 0x000fe20000000000 */
[----:B------:R-:W-:-:S07]  /*17b0*/  UMOV UR15, 0x40000040 ;  /* 0x40000040000f7882 */ /* 0x000fce0000000000 */
[----:B------:R-:W-:Y:S01]  /*17c0*/  QGMMA.64x32x32.F32.E4M3.E4M3 R24, gdesc[UR12], R24 ;  /* 0x006000000c1879f3 */ /* 0x000fe20008700818 */
[----:B------:R-:W-:Y:S02]  /*17d0*/  UIADD3 UR12, UR6, 0x4, URZ ;  /* 0x00000004060c7890 */ /* 0x000fe4000fffe03f */
[----:B------:R-:W-:Y:S01]  /*17e0*/  UIADD3 UR14, UR7, 0x4, URZ ;  /* 0x00000004070e7890 */ /* 0x000fe2000fffe03f */
[----:B------:R-:W-:Y:S01]  /*17f0*/  UMOV UR13, 0x40000040 ;  /* 0x40000040000d7882 */ /* 0x000fe20000000000 */
[----:B------:R-:W-:-:S07]  /*1800*/  UMOV UR15, 0x40000040 ;  /* 0x40000040000f7882 */ /* 0x000fce0000000000 */
[----:B------:R-:W-:Y:S01]  /*1810*/  QGMMA.64x32x32.F32.E4M3.E4M3 R24, gdesc[UR12], R24 ;  /* 0x006000000c1879f3 */ /* 0x000fe20008700818 */
[----:B------:R-:W-:Y:S02]  /*1820*/  UIADD3 UR14, UR7, 0x6, URZ ;  /* 0x00000006070e7890 */ /* 0x000fe4000fffe03f */
[----:B------:R-:W-:Y:S01]  /*1830*/  UIADD3 UR12, UR6, 0x6, URZ ;  /* 0x00000006060c7890 */ /* 0x000fe2000fffe03f */
[----:B------:R-:W-:Y:S01]  /*1840*/  ULDC UR7, c[0x0][0x50c] ;  /* 0x0001430000077ab9 */ /* 0x000fe20000000800 */
[----:B------:R-:W-:Y:S01]  /*1850*/  UMOV UR13, 0x40000040 ;  /* 0x40000040000d7882 */ /* 0x000fe20000000000 */
[----:B------:R-:W-:Y:S01]  /*1860*/  UISETP.NE.AND UP0, UPT, UR7, 0x4, UPT ;  /* 0x000000040700788c */ /* 0x000fe2000bf05270 */
[----:B------:R-:W-:Y:S01]  /*1870*/  UMOV UR15, 0x40000040 ;  /* 0x40000040000f7882 */ /* 0x000fe20000000000 */
[----:B------:R-:W-:Y:S02]  /*1880*/  UMOV UR6, 0x4 ;  /* 0x0000000400067882 */ /* 0x000fe40000000000 */
[----:B------:R-:W-:-:S06]  /*1890*/  USEL UR7, URZ, 0x1, UP0 ;  /* 0x000000013f077887 */ /* 0x000fcc0008000000 */
[----:B------:R-:W-:Y:S01]  /*18a0*/  ISETP.NE.AND P0, PT, RZ, UR7, PT ;  /* 0x00000007ff007c0c */ /* 0x000fe2000bf05270 */
[----:B------:R-:W-:-:S12]  /*18b0*/  QGMMA.64x32x32.F32.E4M3.E4M3 R24, gdesc[UR12], R24, gsb0 ;  /* 0x006000000c1879f3 */ /* 0x000fd80008000818 */
[----:B------:R-:W-:Y:S05]  /*18c0*/  @!P0 BRA `(.L_x_23) ;  /* 0x0000000000488947 */ /* 0x000fea0003800000 */
[----:B------:R-:W-:Y:S02]  /*18d0*/  WARPGROUP.DEPBAR.LE gsb0, 0x0 ;  /* 0x00008000000079c5 */ /* 0x000fe40000010000 */
[----:B------:R-:W-:-:S01]  /*18e0*/  FADD R53, RZ, R24 ;  /* 0x00000018ff357221 */ /* 0x000fc20000000000 */
[----:B------:R-:W-:Y:S01]  /*18f0*/  FADD R48, RZ, R25 ;  /* 0x00000019ff307221 */ /* 0x000fe20000000000 */
        /* <DEDUP_REMOVED lines=14> */
[----:B------:R-:W-:-:S06]  /*19e0*/  UMOV UR6, URZ ;  /* 0x0000003f00067c82 */ /* 0x000fcc0008000000 */
.L_x_23:
[----:B------:R-:W-:-:S04]  /*19f0*/  UIADD3 UR18, UR5, 0x1, URZ ;  /* 0x0000000105127890 */ /* 0x000fc8000fffe03f */
[----:B------:R-:W-:-:S04]  /*1a00*/  UISETP.NE.AND UP0, UPT, UR18, 0xb, UPT ;  /* 0x0000000b1200788c */ /* 0x000fc8000bf05270 */
[----:B------:R-:W-:Y:S02]  /*1a10*/  USEL UR8, URZ, 0x1, UP0 ;  /* 0x000000013f087887 */ /* 0x000fe40008000000 */
[----:B------:R-:W-:Y:S02]  /*1a20*/  USEL UR18, UR18, URZ, UP0 ;  /* 0x0000003f12127287 */ /* 0x000fe40008000000 */
[----:B------:R-:W-:-:S06]  /*1a30*/  ULOP3.LUT UR8, UR4, UR8, URZ, 0x3c, !UPT ;  /* 0x0000000804087292 */ /* 0x000fcc000f8e3c3f */
[----:B------:R-:W-:Y:S01]  /*1a40*/  IMAD.U32 R14, RZ, RZ, UR8 ;  /* 0x00000008ff0e7e24 */ /* 0x000fe2000f8e00ff */
[----:B------:R-:W-:-:S06]  /*1a50*/  UMOV UR8, 0x1 ;  /* 0x0000000100087882 */ /* 0x000fcc0000000000 */
.L_x_18:
[----:B------:R-:W-:-:S04]  /*1a60*/  UISETP.LT.AND UP0, UPT, UR9, 0x1, UPT ;  /* 0x000000010900788c */ /* 0x000fc8000bf01270 */
[----:B------:R-:W-:-:S04]  /*1a70*/  USEL UR12, UR9, 0x1, UP0 ;  /* 0x00000001090c7887 */ /* 0x000fc80008000000 */
[----:B------:R-:W-:-:S04]  /*1a80*/  UIADD3 UR12, UR9, -UR12, URZ ;  /* 0x8000000c090c7290 */ /* 0x000fc8000fffe03f */
[----:B------:R-:W-:-:S06]  /*1a90*/  UISETP.GE.AND UP0, UPT, UR12, 0x1, UPT ;  /* 0x000000010c00788c */ /* 0x000fcc000bf06270 */
[----:B------:R-:W-:-:S13]  /*1aa0*/  PLOP3.LUT P0, PT, PT, PT, UP0, 0x80, 0x0 ;  /* 0x000000000000781c */ /* 0x000fda0003f0f008 */
[----:B------:R-:W-:Y:S05]  /*1ab0*/  @!P0 BRA `(.L_x_24) ;  /* 0x0000000400788947 */ /* 0x000fea0003800000 */
[----:B01----:R-:W-:Y:S01]  /*1ac0*/  IMAD.U32 R4, RZ, RZ, UR12 ;  /* 0x0000000cff047e24 */ /* 0x003fe2000f8e00ff */
[----:B------:R-:W-:Y:S01]  /*1ad0*/  ULDC UR19, c[0x0][0x50c] ;  /* 0x0001430000137ab9 */ /* 0x000fe20000000800 */
[----:B------:R-:W-:-:S07]  /*1ae0*/  IMAD.U32 R5, RZ, RZ, UR5 ;  /* 0x00000005ff057e24 */ /* 0x000fce000f8e00ff */
.L_x_32:
[----:B------:R-:W-:-:S13]  /*1af0*/  ISETP.NE.AND P1, PT, R50, 0x3, PT ;  /* 0x000000033200780c */ /* 0x000fda0003f25270 */
[----:B------:R-:W-:Y:S05]  /*1b00*/  @!P1 BRA `(.L_x_25) ;  /* 0x0000000000049947 */ /* 0x000fea0003800000 */
[----:B------:R-:W-:Y:S01]  /*1b10*/  BPT.TRAP 0x1 ;  /* 0x000000040000795c */ /* 0x000fe20000300000 */
.L_x_25:
[----:B------:R-:W0:Y:S01]  /*1b20*/  S2UR UR12, SR_CgaCtaId ;  /* 0x00000000000c79c3 */ /* 0x000e220000008800 */
[----:B------:R-:W-:Y:S01]  /*1b30*/  UMOV UR10, 0x400 ;  /* 0x00000400000a7882 */ /* 0x000fe20000000000 */
[----:B------:R-:W-:Y:S01]  /*1b40*/  SHF.L.U32 R10, R14, 0x1f, RZ ;  /* 0x0000001f0e0a7819 */ /* 0x000fe200000006ff */
[----:B0-----:R-:W-:-:S04]  /*1b50*/  ULEA UR10, UR12, UR10, 0x18 ;  /* 0x0000000a0c0a7291 */ /* 0x001fc8000f8ec03f */
[----:B------:R-:W-:-:S09]  /*1b60*/  ULEA UR12, UR18, UR10, 0x3 ;  /* 0x0000000a120c7291 */ /* 0x000fd2000f8e183f */
[----:B------:R0:W1:Y:S01]  /*1b70*/  SYNCS.PHASECHK.TRANS64.TRYWAIT P0, [UR12], R10 ;  /* 0x0000000aff0075a7 */ /* 0x000062000800014c */
[----:B------:R-:W-:Y:S05]  /*1b80*/  @!P1 BRA `(.L_x_26) ;  /* 0x0000000000049947 */ /* 0x000fea0003800000 */
[----:B------:R-:W-:Y:S01]  /*1b90*/  BPT.TRAP 0x1 ;  /* 0x000000040000795c */ /* 0x000fe20000300000 */
.L_x_26:
[----:B-1----:R-:W-:Y:S05]  /*1ba0*/  @P0 BRA `(.L_x_27) ;  /* 0x0000000000080947 */ /* 0x002fea0003800000 */
[----:B------:R-:W1:Y:S02]  /*1bb0*/  SYNCS.PHASECHK.TRANS64.TRYWAIT P0, [UR12], R10 ;  /* 0x0000000aff0075a7 */ /* 0x000e64000800014c */
[----:B-1----:R-:W-:Y:S05]  /*1bc0*/  @!P0 BRA `(.L_x_28) ;  /* 0x0000003c00a88947 */ /* 0x002fea0003800000 */
.L_x_27:
[----:B------:R-:W-:Y:S01]  /*1bd0*/  UIADD3 UR12, UR10, 0x2c180, URZ ;  /* 0x0002c1800a0c7890 */ /* 0x000fe2000fffe03f */
[----:B------:R-:W-:Y:S01]  /*1be0*/  WARPGROUP.ARRIVE ;  /* 0x00000000000079c5 */ /* 0x000fe20000000000 */
[----:B------:R-:W-:Y:S02]  /*1bf0*/  UISETP.NE.AND UP0, UPT, UR7, URZ, UPT ;  /* 0x0000003f0700728c */ /* 0x000fe4000bf05270 */
[----:B------:R-:W-:Y:S02]  /*1c00*/  USHF.R.U32.HI UR12, URZ, 0x4, UR12 ;  /* 0x000000043f0c7899 */ /* 0x000fe4000801160c */
[----:B------:R-:W-:Y:S02]  /*1c10*/  USEL UR8, UR8, URZ, !UP0 ;  /* 0x0000003f08087287 */ /* 0x000fe4000c000000 */
[----:B------:R-:W-:Y:S02]  /*1c20*/  ULOP3.LUT UR12, UR12, 0x3fff, URZ, 0xc0, !UPT ;  /* 0x00003fff0c0c7892 */ /* 0x000fe4000f8ec03f */
[----:B------:R-:W-:-:S02]  /*1c30*/  UISETP.NE.U32.AND UP0, UPT, UR8, URZ, UPT ;  /* 0x0000003f0800728c */ /* 0x000fc4000bf05070 */
[----:B------:R-:W-:Y:S02]  /*1c40*/  ULOP3.LUT UR7, UR11, 0x10000, URZ, 0xfc, !UPT ;  /* 0x000100000b077892 */ /* 0x000fe4000f8efc3f */
[----:B------:R-:W-:Y:S02]  /*1c50*/  ULOP3.LUT UR8, UR12, 0x10000, URZ, 0xfc, !UPT ;  /* 0x000100000c087892 */ /* 0x000fe4000f8efc3f */
[----:B------:R-:W-:Y:S02]  /*1c60*/  ULEA UR7, UR18, UR7, 0xa ;  /* 0x0000000712077291 */ /* 0x000fe4000f8e503f */
[----:B------:R-:W-:Y:S01]  /*1c70*/  ULEA UR8, UR18, UR8, 0x8 ;  /* 0x0000000812087291 */ /* 0x000fe2000f8e403f */
[----:B------:R-:W-:Y:S01]  /*1c80*/  UMOV UR13, 0x40000040 ;  /* 0x40000040000d7882 */ /* 0x000fe20000000000 */
[----:B------:R-:W-:Y:S01]  /*1c90*/  UMOV UR15, 0x40000040 ;  /* 0x40000040000f7882 */ /* 0x000fe20000000000 */
[----:B------:R-:W-:Y:S02]  /*1ca0*/  UIADD3 UR6, UR6, 0x4, URZ ;  /* 0x0000000406067890 */ /* 0x000fe4000fffe03f */
[----:B------:R-:W-:-:S02]  /*1cb0*/  UMOV UR12, UR7 ;  /* 0x00000007000c7c82 */ /* 0x000fc40008000000 */
[----:B------:R-:W-:Y:S02]  /*1cc0*/  UMOV UR14, UR8 ;  /* 0x00000008000e7c82 */ /* 0x000fe40008000000 */
[----:B------:R-:W-:Y:S01]  /*1cd0*/  QGMMA.64x32x32.F32.E4M3.E4M3 R24, gdesc[UR12], R24, UP0 ;  /* 0x006000000c1879f3 */ /* 0x000fe2000bf00818 */
[----:B------:R-:W-:Y:S02]  /*1ce0*/  UIADD3 UR12, UR7, 0x2, URZ ;  /* 0x00000002070c7890 */ /* 0x000fe4000fffe03f */
[----:B------:R-:W-:Y:S01]  /*1cf0*/  UIADD3 UR14, UR8, 0x2, URZ ;  /* 0x00000002080e7890 */ /* 0x000fe2000fffe03f */
[----:B------:R-:W-:Y:S01]  /*1d00*/  UMOV UR13, 0x40000040 ;  /* 0x40000040000d7882 */ /* 0x000fe20000000000 */
[----:B------:R-:W-:Y:S01]  /*1d10*/  UMOV UR15, 0x40000040 ;  /* 0x40000040000f7882 */ /* 0x000fe20000000000 */
[----:B------:R-:W-:-:S06]  /*1d20*/  UISETP.NE.AND UP0, UPT, UR6, UR19, UPT ;  /* 0x000000130600728c */ /* 0x000fcc000bf05270 */
        /* <DEDUP_REMOVED lines=9> */
[----:B------:R-:W-:Y:S01]  /*1dc0*/  UMOV UR15, 0x40000040 ;  /* 0x40000040000f7882 */ /* 0x000fe20000000000 */
[----:B------:R-:W-:-:S06]  /*1dd0*/  USEL UR7, URZ, 0x1, UP0 ;  /* 0x000000013f077887 */ /* 0x000fcc0008000000 */
[----:B------:R-:W-:Y:S01]  /*1de0*/  ISETP.NE.AND P0, PT, RZ, UR7, PT ;  /* 0x00000007ff007c0c */ /* 0x000fe2000bf05270 */
[----:B------:R-:W-:Y:S03]  /*1df0*/  QGMMA.64x32x32.F32.E4M3.E4M3 R24, gdesc[UR12], R24, gsb0 ;  /* 0x006000000c1879f3 */ /* 0x000fe60008000818 */
[----:B------:R-:W-:-:S09]  /*1e00*/  WARPGROUP.DEPBAR.LE gsb0, 0x1 ;  /* 0x00008000000079c5 */ /* 0x000fd20000010100 */
[----:B------:R-:W-:Y:S05]  /*1e10*/  @!P0 BRA `(.L_x_29) ;  /* 0x0000000000488947 */ /* 0x000fea0003800000 */
[----:B------:R-:W-:Y:S02]  /*1e20*/  WARPGROUP.DEPBAR.LE gsb0, 0x0 ;  /* 0x00008000000079c5 */ /* 0x000fe40000010000 */
[----:B------:R-:W-:-:S01]  /*1e30*/  FADD R53, R24, R53 ;  /* 0x0000003518357221 */ /* 0x000fc20000000000 */
[----:B------:R-:W-:Y:S01]  /*1e40*/  FADD R48, R25, R48 ;  /* 0x0000003019307221 */ /* 0x000fe20000000000 */
        /* <DEDUP_REMOVED lines=14> */
[----:B------:R-:W-:-:S06]  /*1f30*/  UMOV UR6, URZ ;  /* 0x0000003f00067c82 */ /* 0x000fcc0008000000 */
.L_x_29:
[----:B------:R-:W-:Y:S05]  /*1f40*/  @!P1 BRA `(.L_x_30) ;  /* 0x0000000000049947 */ /* 0x000fea0003800000 */
[----:B------:R-:W-:Y:S01]  /*1f50*/  BPT.TRAP 0x1 ;  /* 0x000000040000795c */ /* 0x000fe20000300000 */
.L_x_30:
[----:B------:R-:W-:-:S13]  /*1f60*/  ISETP.NE.AND P0, PT, R7, RZ, PT ;  /* 0x000000ff0700720c */ /* 0x000fda0003f05270 */
[----:B01----:R-:W-:-:S05]  /*1f70*/  @P0 LEA R10, R5, UR10, 0x3 ;  /* 0x0000000a050a0c11 */ /* 0x003fca000f8e18ff */
[----:B------:R-:W-:-:S05]  /*1f80*/  @P0 VIADD R10, R10, 0x58 ;  /* 0x000000580a0a0836 */ /* 0x000fca0000000000 */
[----:B------:R-:W-:-:S04]  /*1f90*/  @P0 PRMT R10, R3, 0x654, R10 ;  /* 0x00000654030a0816 */ /* 0x000fc8000000000a */
[----:B------:R0:W-:Y:S01]  /*1fa0*/  @P0 SYNCS.ARRIVE.TRANS64.RED.A1T0 RZ, [R10+URZ], RZ ;  /* 0x000000ff0aff09a7 */ /* 0x0001e2000810043f */
[----:B------:R-:W-:-:S13]  /*1fb0*/  ISETP.GT.U32.AND P0, PT, R6, 0x1, PT ;  /* 0x000000010600780c */ /* 0x000fda0003f04070 */
[----:B0-----:R-:W-:Y:S05]  /*1fc0*/  @P0 BRA `(.L_x_31) ;  /* 0x0000000000040947 */ /* 0x001fea0003800000 */
[----:B------:R-:W-:Y:S01]  /*1fd0*/  BPT.TRAP 0x1 ;  /* 0x000000040000795c */ /* 0x000fe20000300000 */
.L_x_31:
[----:B------:R-:W-:Y:S01]  /*1fe0*/  UIADD3 UR18, UR18, 0x1, URZ ;  /* 0x0000000112127890 */ /* 0x000fe2000fffe03f */
[C---:B------:R-:W-:Y:S01]  /*1ff0*/  ISETP.GT.AND P1, PT, R4.reuse, 0x1, PT ;  /* 0x000000010400780c */ /* 0x040fe20003f24270 */
[----:B------:R-:W-:Y:S02]  /*2000*/  VIADD R5, R5, 0x1 ;  /* 0x0000000105057836 */ /* 0x000fe40000000000 */
[----:B------:R-:W-:Y:S01]  /*2010*/  UISETP.NE.AND UP0, UPT, UR18, 0xb, UPT ;  /* 0x0000000b1200788c */ /* 0x000fe2000bf05270 */
[----:B------:R-:W-:Y:S02]  /*2020*/  VIADD R4, R4, 0xffffffff ;  /* 0xffffffff04047836 */ /* 0x000fe40000000000 */
[C---:B------:R-:W-:Y:S01]  /*2030*/  ISETP.NE.AND P0, PT, R5.reuse, 0xb, PT ;  /* 0x0000000b0500780c */ /* 0x040fe20003f05270 */
[----:B------:R-:W-:Y:S02]  /*2040*/  USEL UR8, URZ, 0x1, UP0 ;  /* 0x000000013f087887 */ /* 0x000fe40008000000 */
[----:B------:R-:W-:Y:S01]  /*2050*/  USEL UR18, UR18, URZ, UP0 ;  /* 0x0000003f12127287 */ /* 0x000fe20008000000 */
[----:B------:R-:W-:-:S03]  /*2060*/  SEL R5, R5, RZ, P0 ;  /* 0x000000ff05057207 */ /* 0x000fc60000000000 */
[----:B------:R-:W-:Y:S01]  /*2070*/  LOP3.LUT R14, R14, UR8, RZ, 0x3c, !PT ;  /* 0x000000080e0e7c12 */ /* 0x000fe2000f8e3cff */
[----:B------:R-:W-:Y:S01]  /*2080*/  UMOV UR8, 0x1 ;  /* 0x0000000100087882 */ /* 0x000fe20000000000 */
[----:B------:R-:W-:Y:S06]  /*2090*/  @P1 BRA `(.L_x_32) ;  /* 0xfffffff800941947 */ /* 0x000fec000383ffff */
.L_x_24:
[----:B------:R-:W-:Y:S01]  /*20a0*/  UISETP.NE.AND UP0, UPT, UR6, URZ, UPT ;  /* 0x0000003f0600728c */ /* 0x000fe2000bf05270 */
[----:B01----:R-:W0:Y:S03]  /*20b0*/  LDC R4, c[0x0][0x28c] ;  /* 0x0000a300ff047b82 */ /* 0x003e260000000800 */
[----:B------:R-:W-:-:S06]  /*20c0*/  USEL UR6, URZ, 0x1, !UP0 ;  /* 0x000000013f067887 */ /* 0x000fcc000c000000 */
[----:B------:R-:W-:Y:S02]  /*20d0*/  ISETP.NE.AND P0, PT, RZ, UR6, PT ;  /* 0x00000006ff007c0c */ /* 0x000fe4000bf05270 */
[----:B0-----:R-:W-:-:S11]  /*20e0*/  ISETP.GE.AND P1, PT, R4, 0x1, PT ;  /* 0x000000010400780c */ /* 0x001fd60003f26270 */
[----:B------:R-:W-:Y:S05]  /*20f0*/  @!P0 BRA `(.L_x_33) ;  /* 0x0000000000448947 */ /* 0x000fea0003800000 */
[----:B------:R-:W-:Y:S02]  /*2100*/  WARPGROUP.DEPBAR.LE gsb0, 0x0 ;  /* 0x00008000000079c5 */ /* 0x000fe40000010000 */
[----:B------:R-:W-:Y:S01]  /*2110*/  FADD R53, R24, R53 ;  /* 0x0000003518357221 */ /* 0x000fe20000000000 */
        /* <DEDUP_REMOVED lines=14> */
[----:B------:R-:W-:-:S07]  /*2200*/  FADD R13, R13, R39 ;  /* 0x000000270d0d7221 */ /* 0x000fce0000000000 */
.L_x_33:
[----:B------:R-:W-:Y:S02]  /*2210*/  WARPGROUP.DEPBAR.LE gsb0, 0x0 ;  /* 0x00008000000079c5 */ /* 0x000fe40000010000 */
[----:B------:R-:W-:Y:S05]  /*2220*/  @!P1 BRA `(.L_x_34) ;  /* 0x0000000000549947 */ /* 0x000fea0003800000 */
[----:B------:R-:W-:-:S13]  /*2230*/  ISETP.NE.AND P0, PT, R50, 0x3, PT ;  /* 0x000000033200780c */ /* 0x000fda0003f05270 */
[----:B------:R-:W-:Y:S05]  /*2240*/  @!P0 BRA `(.L_x_35) ;  /* 0x0000000000048947 */ /* 0x000fea0003800000 */
[----:B------:R-:W-:Y:S01]  /*2250*/  BPT.TRAP 0x1 ;  /* 0x000000040000795c */ /* 0x000fe20000300000 */
.L_x_35:
[----:B------:R-:W-:Y:S01]  /*2260*/  ISETP.NE.AND P0, PT, R7, RZ, PT ;  /* 0x000000ff0700720c */ /* 0x000fe20003f05270 */
[----:B------:R-:W-:Y:S01]  /*2270*/  BSSY B0, `(.L_x_36) ;  /* 0x000000e000007945 */ /* 0x000fe20003800000 */
[----:B------:R-:W-:-:S11]  /*2280*/  ISETP.GT.U32.AND P1, PT, R6, 0x1, PT ;  /* 0x000000010600780c */ /* 0x000fd60003f24070 */
[----:B------:R-:W-:Y:S05]  /*2290*/  @!P0 BRA `(.L_x_37) ;  /* 0x00000000002c8947 */ /* 0x000fea0003800000 */
[----:B------:R-:W-:-:S04]  /*22a0*/  UISETP.LT.AND UP0, UPT, UR9, 0x1, UPT ;  /* 0x000000010900788c */ /* 0x000fc8000bf01270 */
[----:B------:R-:W-:-:S04]  /*22b0*/  USEL UR8, UR9, 0x1, UP0 ;  /* 0x0000000109087887 */ /* 0x000fc80008000000 */
[----:B------:R-:W-:-:S04]  /*22c0*/  UIADD3 UR8, UR5, UR9, -UR8 ;  /* 0x0000000905087290 */ /* 0x000fc8000fffe808 */
[----:B------:R-:W-:-:S04]  /*22d0*/  UIMAD.WIDE.U32 UR6, UR8, -0x45d1745d, URZ ;  /* 0xba2e8ba3080678a5 */ /* 0x000fc8000f8e003f */
[----:B------:R-:W-:-:S04]  /*22e0*/  USHF.R.U32.HI UR6, URZ, 0x3, UR7 ;  /* 0x000000033f067899 */ /* 0x000fc80008011607 */
[----:B------:R-:W-:-:S04]  /*22f0*/  UIMAD UR8, UR6, -0xb, UR8 ;  /* 0xfffffff5060878a4 */ /* 0x000fc8000f8e0208 */
[----:B------:R-:W-:-:S04]  /*2300*/  ULEA UR8, UR8, UR10, 0x3 ;  /* 0x0000000a08087291 */ /* 0x000fc8000f8e183f */
[----:B------:R-:W-:-:S06]  /*2310*/  UIADD3 UR8, UR8, 0x58, URZ ;  /* 0x0000005808087890 */ /* 0x000fcc000fffe03f */
[----:B------:R-:W-:-:S05]  /*2320*/  IMAD.U32 R4, RZ, RZ, UR8 ;  /* 0x00000008ff047e24 */ /* 0x000fca000f8e00ff */
[----:B------:R-:W-:-:S04]  /*2330*/  PRMT R4, R3, 0x654, R4 ;  /* 0x0000065403047816 */ /* 0x000fc80000000004 */
[----:B------:R0:W-:Y:S03]  /*2340*/  SYNCS.ARRIVE.TRANS64.RED.A1T0 RZ, [R4+URZ], RZ ;  /* 0x000000ff04ff79a7 */ /* 0x0001e6000810043f */
.L_x_37:
[----:B------:R-:W-:Y:S05]  /*2350*/  BSYNC B0 ;  /* 0x0000000000007941 */ /* 0x000fea0003800000 */
.L_x_36:
[----:B------:R-:W-:Y:S05]  /*2360*/  @P1 BRA `(.L_x_34) ;  /* 0x0000000000041947 */ /* 0x000fea0003800000 */
[----:B------:R-:W-:Y:S01]  /*2370*/  BPT.TRAP 0x1 ;  /* 0x000000040000795c */ /* 0x000fe20000300000 */
.L_x_34:
[----:B------:R-:W1:Y:S01]  /*2380*/  LDC R25, c[0x0][0x288] ;  /* 0x0000a200ff197b82 */ /* 0x000e620000000800 */
[--C-:B0-----:R-:W-:Y:S01]  /*2390*/  SHF.R.U32.HI R4, RZ, 0x2, R0.reuse ;  /* 0x00000002ff047819 */ /* 0x101fe20000011600 */
[----:B------:R-:W-:Y:S01]  /*23a0*/  IMAD.SHL.U32 R17, R15, 0x20, RZ ;  /* 0x000000200f117824 */ /* 0x000fe200078e00ff */
[C---:B------:R-:W-:Y:S01]  /*23b0*/  LOP3.LUT R14, R0.reuse, 0x3, RZ, 0xc0, !PT ;  /* 0x00000003000e7812 */ /* 0x040fe200078ec0ff */
[----:B------:R-:W-:Y:S01]  /*23c0*/  UIADD3 UR5, UR9, UR5, URZ ;  /* 0x0000000509057290 */ /* 0x000fe2000fffe03f */
[----:B------:R-:W-:Y:S01]  /*23d0*/  SHF.R.U32.HI R11, RZ, 0x7, R0 ;  /* 0x00000007ff0b7819 */ /* 0x000fe20000011600 */
[----:B------:R-:W-:Y:S01]  /*23e0*/  ULDC UR12, c[0x0][0x284] ;  /* 0x0000a100000c7ab9 */ /* 0x000fe20000000800 */
[----:B------:R-:W-:Y:S01]  /*23f0*/  LOP3.LUT R10, R0, 0x60, RZ, 0xc0, !PT ;  /* 0x00000060000a7812 */ /* 0x000fe200078ec0ff */
[----:B------:R-:W-:Y:S01]  /*2400*/  UISETP.GT.U32.AND UP0, UPT, UR5, 0xa, UPT ;  /* 0x0000000a0500788c */ /* 0x000fe2000bf04070 */
[----:B------:R-:W-:Y:S01]  /*2410*/  LOP3.LUT R5, R4, 0x7, RZ, 0xc0, !PT ;  /* 0x0000000704057812 */ /* 0x000fe200078ec0ff */
[----:B------:R-:W-:Y:S01]  /*2420*/  UISETP.GE.U32.AND UP1, UPT, UR9, 0xb, UPT ;  /* 0x0000000b0900788c */ /* 0x000fe2000bf26070 */
[----:B------:R-:W-:Y:S01]  /*2430*/  LOP3.LUT R4, R11, 0x1, RZ, 0xc0, !PT ;  /* 0x000000010b047812 */ /* 0x000fe200078ec0ff */
[----:B------:R-:W-:Y:S01]  /*2440*/  UISETP.LT.U32.AND UP0, UPT, UR9, 0xb, UP0 ;  /* 0x0000000b0900788c */ /* 0x000fe20008701070 */
[----:B------:R-:W-:Y:S01]  /*2450*/  SHF.R.U32.HI R10, RZ, 0x1, R10 ;  /* 0x00000001ff0a7819 */ /* 0x000fe2000001160a */
[----:B------:R-:W-:Y:S01]  /*2460*/  ULDC.64 UR10, c[0x0][0x5d0] ;  /* 0x00017400000a7ab9 */ /* 0x000fe20000000a00 */
[----:B------:R-:W-:Y:S01]  /*2470*/  SHF.R.S32.HI R26, RZ, 0x1f, R41 ;  /* 0x0000001fff1a7819 */ /* 0x000fe20000011429 */
[----:B------:R-:W-:Y:S01]  /*2480*/  IMAD.SHL.U32 R16, R4, 0x40, RZ ;  /* 0x0000004004107824 */ /* 0x000fe200078e00ff */
[----:B------:R-:W-:Y:S01]  /*2490*/  IADD3 R23, RZ, -R10, -R5 ;  /* 0x8000000aff177210 */ /* 0x000fe20007ffe805 */
[----:B------:R-:W-:-:S02]  /*24a0*/  UIMAD.WIDE.U32 UR6, UR5, -0x45d1745d, URZ ;  /* 0xba2e8ba3050678a5 */ /* 0x000fc4000f8e003f */
[----:B------:R-:W-:Y:S01]  /*24b0*/  USEL UR8, URZ, 0x1, !UP0 ;  /* 0x000000013f087887 */ /* 0x000fe2000c000000 */
[----:B------:R-:W-:Y:S01]  /*24c0*/  LOP3.LUT R11, R16, 0x40, R5, 0xe2, !PT ;  /* 0x00000040100b7812 */ /* 0x000fe200078ee205 */
[----:B------:R-:W-:Y:S01]  /*24d0*/  IMAD R16, R4, -0x40, R23 ;  /* 0xffffffc004107824 */ /* 0x000fe200078e0217 */
[----:B------:R-:W-:Y:S01]  /*24e0*/  USHF.R.U32.HI UR6, URZ, 0x3, UR7 ;  /* 0x000000033f067899 */ /* 0x000fe20008011607 */
[----:B-1----:R-:W-:Y:S01]  /*24f0*/  IMAD R24, R14, -0x2, R25 ;  /* 0xfffffffe0e187824 */ /* 0x002fe200078e0219 */
[----:B------:R-:W-:Y:S01]  /*2500*/  ISETP.GE.AND P0, PT, R17, R25, PT ;  /* 0x000000191100720c */ /* 0x000fe20003f06270 */
[----:B------:R-:W-:Y:S01]  /*2510*/  IMAD.SHL.U32 R25, R22, 0x80, RZ ;  /* 0x0000008016197824 */ /* 0x000fe200078e00ff */
[----:B------:R-:W-:Y:S01]  /*2520*/  ULOP3.LUT UR4, UR4, UR8, URZ, 0x3c, !UPT ;  /* 0x0000000804047292 */ /* 0x000fe2000f8e3c3f */
[----:B------:R-:W-:Y:S01]  /*2530*/  IMAD.SHL.U32 R14, R0, 0x2, RZ ;  /* 0x00000002000e7824 */ /* 0x000fe200078e00ff */
[----:B------:R-:W-:Y:S01]  /*2540*/  UIMAD UR5, UR6, -0xb, UR5 ;  /* 0xfffffff5060578a4 */ /* 0x000fe2000f8e0205 */
[----:B------:R-:W-:Y:S01]  /*2550*/  IMAD R4, R26, UR10, RZ ;  /* 0x0000000a1a047c24 */ /* 0x000fe2000f8e02ff */
[----:B------:R-:W-:Y:S01]  /*2560*/  ISETP.GE.OR P0, PT, R25, UR12, P0 ;  /* 0x0000000c19007c0c */ /* 0x000fe20008706670 */
[----:B------:R-:W-:Y:S01]  /*2570*/  IMAD.WIDE R22, R22, 0x80, RZ ;  /* 0x0000008016167825 */ /* 0x000fe200078e02ff */
[----:B------:R-:W-:Y:S01]  /*2580*/  LOP3.LUT R14, R17, 0x6, R14, 0xf8, !PT ;  /* 0x00000006110e7812 */ /* 0x000fe200078ef80e */
[----:B------:R-:W-:Y:S01]  /*2590*/  @UP1 ULOP3.LUT UR4, UR4, 0x1, UR6, 0x78, !UPT ;  /* 0x0000000104041892 */ /* 0x000fe2000f8e7806 */
[----:B------:R-:W-:Y:S01]  /*25a0*/  IADD3 R28, -R25, UR12, R16 ;  /* 0x0000000c191c7c10 */ /* 0x000fe2000fffe110 */
[----:B------:R-:W-:Y:S01]  /*25b0*/  IMAD R27, R41, UR11, R4 ;  /* 0x0000000b291b7c24 */ /* 0x000fe2000f8e0204 */
[----:B------:R-:W-:Y:S01]  /*25c0*/  SHF.R.S32.HI R15, RZ, 0x1f, R14 ;  /* 0x0000001fff0f7819 */ /* 0x000fe2000001140e */
[----:B------:R-:W-:Y:S01]  /*25d0*/  IMAD.IADD R30, R24, 0x1, -R17 ;  /* 0x00000001181e7824 */ /* 0x000fe200078e0a11 */
[----:B------:R-:W-:Y:S01]  /*25e0*/  LOP3.LUT R29, R22, R11, R10, 0xfe, !PT ;  /* 0x0000000b161d7212 */ /* 0x000fe200078efe0a */
[----:B------:R-:W-:-:S02]  /*25f0*/  IMAD.MOV.U32 R24, RZ, RZ, -0x1 ;  /* 0xffffffffff187424 */ /* 0x000fc400078e00ff */
[----:B------:R-:W-:-:S04]  /*2600*/  IMAD.WIDE.U32 R4, R41, UR10, R14 ;  /* 0x0000000a29047c25 */ /* 0x000fc8000f8e000e */
[----:B------:R-:W-:Y:S01]  /*2610*/  IMAD.IADD R5, R5, 0x1, R27 ;  /* 0x0000000105057824 */ /* 0x000fe200078e021b */
[----:B------:R-:W-:Y:S06]  /*2620*/  @P0 BRA `(.L_x_38) ;  /* 0x0000001000e40947 */ /* 0x000fec0003800000 */
[----:B------:R-:W0:Y:S01]  /*2630*/  LDC.64 R16, c[0x0][0x5c8] ;  /* 0x00017200ff107b82 */ /* 0x000e220000000a00 */
[----:B------:R-:W-:Y:S01]  /*2640*/  ULDC.64 UR6, c[0x0][0x5c0] ;  /* 0x0001700000067ab9 */ /* 0x000fe20000000a00 */
[----:B------:R-:W-:Y:S01]  /*2650*/  BSSY B0, `(.L_x_38) ;  /* 0x0000136000007945 */ /* 0x000fe20003800000 */
[-C--:B0-----:R-:W-:Y:S02]  /*2660*/  IMAD R10, R23, R16.reuse, RZ ;  /* 0x00000010170a7224 */ /* 0x081fe400078e02ff */
[----:B------:R-:W-:-:S04]  /*2670*/  IMAD.WIDE.U32 R4, R29, R16, R4 ;  /* 0x000000101d047225 */ /* 0x000fc800078e0004 */
[----:B------:R-:W-:Y:S01]  /*2680*/  IMAD R11, R29, R17, R10 ;  /* 0x000000111d0b7224 */ /* 0x000fe200078e020a */
[----:B------:R-:W-:Y:S02]  /*2690*/  LEA R10, P0, R16, R4, 0x3 ;  /* 0x00000004100a7211 */ /* 0x000fe400078018ff */
[----:B------:R-:W-:Y:S01]  /*26a0*/  IADD3 R4, P1, R4, UR6, RZ ;  /* 0x0000000604047c10 */ /* 0x000fe2000ff3e0ff */
[----:B------:R-:W-:Y:S01]  /*26b0*/  IMAD.IADD R5, R5, 0x1, R11 ;  /* 0x0000000105057824 */ /* 0x000fe200078e020b */
[----:B------:R-:W-:-:S04]  /*26c0*/  IADD3 R10, P3, R10, UR6, RZ ;  /* 0x000000060a0a7c10 */ /* 0x000fc8000ff7e0ff */
[----:B------:R-:W-:Y:S02]  /*26d0*/  LEA.HI.X R11, R16, R5, R17, 0x3, P0 ;  /* 0x00000005100b7211 */ /* 0x000fe400000f1c11 */
[----:B----45:R-:W-:Y:S02]  /*26e0*/  FSETP.NEU.AND P0, PT, R12, RZ, PT ;  /* 0x000000ff0c00720b */ /* 0x030fe40003f0d000 */
[----:B------:R-:W-:Y:S02]  /*26f0*/  IADD3.X R5, R5, UR7, RZ, P1, !PT ;  /* 0x0000000705057c10 */ /* 0x000fe40008ffe4ff */
[----:B------:R-:W-:-:S09]  /*2700*/  IADD3.X R11, R11, UR7, RZ, P3, !PT ;  /* 0x000000070b0b7c10 */ /* 0x000fd20009ffe4ff */
[----:B------:R-:W-:Y:S05]  /*2710*/  @!P0 BRA `(.L_x_39) ;  /* 0x0000000c009c8947 */ /* 0x000fea0003800000 */
[----:B------:R-:W-:Y:S01]  /*2720*/  ULDC.64 UR6, c[0x0][0x5b8] ;  /* 0x00016e0000067ab9 */ /* 0x000fe20000000a00 */
[----:B------:R-:W-:Y:S01]  /*2730*/  ISETP.GE.AND P0, PT, R28, 0x1, PT ;  /* 0x000000011c00780c */ /* 0x000fe20003f06270 */
[----:B------:R-:W-:Y:S01]  /*2740*/  IMAD R26, R26, UR6, RZ ;  /* 0x000000061a1a7c24 */ /* 0x000fe2000f8e02ff */
[----:B------:R-:W-:Y:S01]  /*2750*/  ULDC.64 UR10, c[0x0][0x5a8] ;  /* 0x00016a00000a7ab9 */ /* 0x000fe20000000a00 */
[C---:B------:R-:W-:Y:S01]  /*2760*/  IMAD.WIDE.U32 R16, R41.reuse, UR6, R14 ;  /* 0x0000000629107c25 */ /* 0x040fe2000f8e000e */
[----:B------:R-:W-:Y:S01]  /*2770*/  ISETP.LT.OR P4, PT, R30, 0x1, !P0 ;  /* 0x000000011e00780c */ /* 0x000fe20004781670 */
[----:B------:R-:W-:Y:S02]  /*2780*/  BSSY B1, `(.L_x_40) ;  /* 0x000000c000017945 */ /* 0x000fe40003800000 */
[----:B------:R-:W-:Y:S01]  /*2790*/  IMAD R41, R41, UR7, R26 ;  /* 0x0000000729297c24 */ /* 0x000fe2000f8e021a */
[----:B------:R-:W-:Y:S02]  /*27a0*/  ULDC.64 UR6, c[0x0][0x5b0] ;  /* 0x00016c0000067ab9 */ /* 0x000fe40000000a00 */
[----:B------:R-:W-:-:S02]  /*27b0*/  IMAD R25, R23, UR6, RZ ;  /* 0x0000000617197c24 */ /* 0x000fc4000f8e02ff */
[----:B------:R-:W-:Y:S02]  /*27c0*/  IMAD.IADD R17, R17, 0x1, R41 ;  /* 0x0000000111117824 */ /* 0x000fe400078e0229 */
[C---:B------:R-:W-:Y:S02]  /*27d0*/  IMAD R25, R29.reuse, UR7, R25 ;  /* 0x000000071d197c24 */ /* 0x040fe4000f8e0219 */
[----:B------:R-:W-:-:S03]  /*27e0*/  IMAD.WIDE.U32 R14, R29, UR6, R16 ;  /* 0x000000061d0e7c25 */ /* 0x000fc6000f8e0010 */
[----:B------:R-:W-:-:S04]  /*27f0*/  IADD3 R14, P1, R14, UR10, RZ ;  /* 0x0000000a0e0e7c10 */ /* 0x000fc8000ff3e0ff */
[--C-:B------:R-:W-:Y:S02]  /*2800*/  IADD3.X R15, R15, UR11, R25.reuse, P1, !PT ;  /* 0x0000000b0f0f7c10 */ /* 0x100fe40008ffe419 */
[----:B------:R-:W-:Y:S01]  /*2810*/  PRMT R25, RZ, 0x7610, R25 ;  /* 0x00007610ff197816 */ /* 0x000fe20000000019 */
[----:B------:R-:W-:Y:S06]  /*2820*/  @P4 BRA `(.L_x_41) ;  /* 0x0000000000044947 */ /* 0x000fec0003800000 */
[----:B------:R0:W5:Y:S02]  /*2830*/  LDG.E.U8 R25, desc[UR16][R14.64] ;  /* 0x000000100e197981 */ /* 0x000164000c1e1100 */
.L_x_41:
[----:B------:R-:W-:Y:S05]  /*2840*/  BSYNC B1 ;  /* 0x0000000000017941 */ /* 0x000fea0003800000 */
.L_x_40:
[----:B-----5:R-:W-:Y:S01]  /*2850*/  LOP3.LUT R25, R25, 0xff, RZ, 0xc0, !PT ;  /* 0x000000ff19197812 */ /* 0x020fe200078ec0ff */
[----:B------:R-:W-:Y:S01]  /*2860*/  BSSY B1, `(.L_x_42) ;  /* 0x000000b000017945 */ /* 0x000fe20003800000 */
[----:B------:R-:W-:Y:S02]  /*2870*/  ISETP.LT.OR P3, PT, R30, 0x2, !P0 ;  /* 0x000000021e00780c */ /* 0x000fe40004761670 */
[----:B------:R-:W-:-:S05]  /*2880*/  F2FP.F16.E4M3.UNPACK_B R25, R25 ;  /* 0x00000019ff19723e */ /* 0x000fca00020006ff */
[----:B------:R-:W-:-:S05]  /*2890*/  HADD2.F32 R25, -RZ, R25.H0_H0 ;  /* 0x20000019ff197230 */ /* 0x000fca0000004100 */
[----:B------:R-:W-:Y:S01]  /*28a0*/  FMUL R26, R25, R12 ;  /* 0x0000000c191a7220 */ /* 0x000fe20000400000 */
[----:B------:R-:W-:-:S03]  /*28b0*/  PRMT R25, RZ, 0x7610, R25 ;  /* 0x00007610ff197816 */ /* 0x000fc60000000019 */
[----:B--2---:R-:W-:-:S05]  /*28c0*/  FFMA R26, R53, R2, R26 ;  /* 0x00000002351a7223 */ /* 0x004fca000000001a */
[----:B------:R-:W-:-:S05]  /*28d0*/  F2FP.SATFINITE.E4M3.F32.PACK_AB_MERGE_C R27, RZ, R26, RZ ;  /* 0x0000001aff1b723e */ /* 0x000fca00048070ff */
[----:B------:R1:W-:Y:S01]  /*28e0*/  @!P4 STG.E.U8 desc[UR16][R4.64], R27 ;  /* 0x0000001b0400c986 */ /* 0x0003e2000c101110 */
[----:B------:R-:W-:Y:S05]  /*28f0*/  @P3 BRA `(.L_x_43) ;  /* 0x0000000000043947 */ /* 0x000fea0003800000 */
[----:B------:R2:W5:Y:S02]  /*2900*/  LDG.E.U8 R25, desc[UR16][R14.64+0x1] ;  /* 0x000001100e197981 */ /* 0x000564000c1e1100 */
.L_x_43:
[----:B------:R-:W-:Y:S05]  /*2910*/  BSYNC B1 ;  /* 0x0000000000017941 */ /* 0x000fea0003800000 */
.L_x_42:
[----:B-----5:R-:W-:Y:S01]  /*2920*/  LOP3.LUT R25, R25, 0xff, RZ, 0xc0, !PT ;  /* 0x000000ff19197812 */ /* 0x020fe200078ec0ff */
[----:B------:R-:W-:Y:S01]  /*2930*/  BSSY B1, `(.L_x_44) ;  /* 0x0000013000017945 */ /* 0x000fe20003800000 */
[----:B-1----:R-:W-:Y:S02]  /*2940*/  IADD3 R27, P1, R29, 0x8, RZ ;  /* 0x000000081d1b7810 */ /* 0x002fe40007f3e0ff */
[----:B------:R-:W-:-:S03]  /*2950*/  F2FP.F16.E4M3.UNPACK_B R25, R25 ;  /* 0x00000019ff19723e */ /* 0x000fc600020006ff */
[----:B------:R-:W-:Y:S01]  /*2960*/  IMAD.X R22, RZ, RZ, R23, P1 ;  /* 0x000000ffff167224 */ /* 0x000fe200008e0617 */
[----:B------:R-:W-:Y:S01]  /*2970*/  ISETP.GE.AND P1, PT, R28, 0x9, PT ;  /* 0x000000091c00780c */ /* 0x000fe20003f26270 */
[----:B------:R-:W-:Y:S02]  /*2980*/  HADD2.F32 R25, -RZ, R25.H0_H0 ;  /* 0x20000019ff197230 */ /* 0x000fe40000004100 */
[----:B------:R-:W-:Y:S01]  /*2990*/  IMAD R22, R22, UR6, RZ ;  /* 0x0000000616167c24 */ /* 0x000fe2000f8e02ff */
[----:B------:R-:W-:Y:S01]  /*29a0*/  ISETP.LT.OR P5, PT, R30, 0x1, !P1 ;  /* 0x000000011e00780c */ /* 0x000fe20004fa1670 */
[----:B------:R-:W-:-:S04]  /*29b0*/  IMAD.WIDE.U32 R16, R27, UR6, R16 ;  /* 0x000000061b107c25 */ /* 0x000fc8000f8e0010 */
[----:B------:R-:W-:Y:S01]  /*29c0*/  FMUL R25, R25, R12 ;  /* 0x0000000c19197220 */ /* 0x000fe20000400000 */
[----:B------:R-:W-:-:S03]  /*29d0*/  IMAD R27, R27, UR7, R22 ;  /* 0x000000071b1b7c24 */ /* 0x000fc6000f8e0216 */
[----:B------:R-:W-:Y:S01]  /*29e0*/  FFMA R25, R48, R2, R25 ;  /* 0x0000000230197223 */ /* 0x000fe20000000019 */
[----:B------:R-:W-:Y:S02]  /*29f0*/  IADD3 R16, P4, R16, UR10, RZ ;  /* 0x0000000a10107c10 */ /* 0x000fe4000ff9e0ff */
[----:B------:R-:W-:Y:S02]  /*2a00*/  PRMT R22, RZ, 0x7610, R22 ;  /* 0x00007610ff167816 */ /* 0x000fe40000000016 */
[----:B------:R-:W-:Y:S02]  /*2a10*/  F2FP.SATFINITE.E4M3.F32.PACK_AB_MERGE_C R25, RZ, R25, RZ ;  /* 0x00000019ff19723e */ /* 0x000fe400048070ff */
[----:B------:R-:W-:-:S03]  /*2a20*/  IADD3.X R17, R17, UR11, R27, P4, !PT ;  /* 0x0000000b11117c10 */ /* 0x000fc6000a7fe41b */
[----:B------:R1:W-:Y:S01]  /*2a30*/  @!P3 STG.E.U8 desc[UR16][R4.64+0x1], R25 ;  /* 0x000001190400b986 */ /* 0x0003e2000c101110 */
[----:B------:R-:W-:Y:S05]  /*2a40*/  @P5 BRA `(.L_x_45) ;  /* 0x0000000000045947 */ /* 0x000fea0003800000 */
[----:B------:R3:W5:Y:S02]  /*2a50*/  LDG.E.U8 R22, desc[UR16][R16.64] ;  /* 0x0000001010167981 */ /* 0x000764000c1e1100 */
.L_x_45:
[----:B------:R-:W-:Y:S05]  /*2a60*/  BSYNC B1 ;  /* 0x0000000000017941 */ /* 0x000fea0003800000 */
.L_x_44:
[----:B-----5:R-:W-:Y:S01]  /*2a70*/  LOP3.LUT R22, R22, 0xff, RZ, 0xc0, !PT ;  /* 0x000000ff16167812 */ /* 0x020fe200078ec0ff */
[----:B------:R-:W-:Y:S01]  /*2a80*/  BSSY B1, `(.L_x_46) ;  /* 0x000000b000017945 */ /* 0x000fe20003800000 */
[----:B------:R-:W-:Y:S02]  /*2a90*/  ISETP.LT.OR P3, PT, R30, 0x2, !P1 ;  /* 0x000000021e00780c */ /* 0x000fe40004f61670 */
[----:B------:R-:W-:-:S05]  /*2aa0*/  F2FP.F16.E4M3.UNPACK_B R22, R22 ;  /* 0x00000016ff16723e */ /* 0x000fca00020006ff */
[----:B------:R-:W-:-:S05]  /*2ab0*/  HADD2.F32 R23, -RZ, R22.H0_H0 ;  /* 0x20000016ff177230 */ /* 0x000fca0000004100 */
[----:B------:R-:W-:-:S04]  /*2ac0*/  FMUL R22, R23, R12 ;  /* 0x0000000c17167220 */ /* 0x000fc80000400000 */
[----:B------:R-:W-:-:S05]  /*2ad0*/  FFMA R22, R51, R2, R22 ;  /* 0x0000000233167223 */ /* 0x000fca0000000016 */
[----:B------:R-:W-:Y:S02]  /*2ae0*/  F2FP.SATFINITE.E4M3.F32.PACK_AB_MERGE_C R23, RZ, R22, RZ ;  /* 0x00000016ff17723e */ /* 0x000fe400048070ff */
[----:B------:R-:W-:-:S03]  /*2af0*/  PRMT R22, RZ, 0x7610, R22 ;  /* 0x00007610ff167816 */ /* 0x000fc60000000016 */
[----:B------:R4:W-:Y:S01]  /*2b00*/  @!P5 STG.E.U8 desc[UR16][R10.64], R23 ;  /* 0x000000170a00d986 */ /* 0x0009e2000c101110 */
[----:B------:R-:W-:Y:S05]  /*2b10*/  @P3 BRA `(.L_x_47) ;  /* 0x0000000000043947 */ /* 0x000fea0003800000 */
[----:B------:R0:W5:Y:S02]  /*2b20*/  LDG.E.U8 R22, desc[UR16][R16.64+0x1] ;  /* 0x0000011010167981 */ /* 0x000164000c1e1100 */
.L_x_47:
[----:B------:R-:W-:Y:S05]  /*2b30*/  BSYNC B1 ;  /* 0x0000000000017941 */ /* 0x000fea0003800000 */
.L_x_46:
[----:B-----5:R-:W-:Y:S01]  /*2b40*/  LOP3.LUT R22, R22, 0xff, RZ, 0xc0, !PT ;  /* 0x000000ff16167812 */ /* 0x020fe200078ec0ff */
[----:B------:R-:W-:Y:S01]  /*2b50*/  BSSY B1, `(.L_x_48) ;  /* 0x000000b000017945 */ /* 0x000fe20003800000 */
[----:B------:R-:W-:Y:S02]  /*2b60*/  ISETP.LT.OR P4, PT, R30, 0x9, !P0 ;  /* 0x000000091e00780c */ /* 0x000fe40004781670 */
[----:B------:R-:W-:-:S05]  /*2b70*/  F2FP.F16.E4M3.UNPACK_B R22, R22 ;  /* 0x00000016ff16723e */ /* 0x000fca00020006ff */
[----:B----4-:R-:W-:Y:S01]  /*2b80*/  HADD2.F32 R23, -RZ, R22.H0_H0 ;  /* 0x20000016ff177230 */ /* 0x010fe20000004100 */
[----:B------:R-:W-:-:S04]  /*2b90*/  PRMT R22, RZ, 0x7610, R22 ;  /* 0x00007610ff167816 */ /* 0x000fc80000000016 */
[----:B------:R-:W-:-:S04]  /*2ba0*/  FMUL R23, R23, R12 ;  /* 0x0000000c17177220 */ /* 0x000fc80000400000 */
[----:B------:R-:W-:-:S05]  /*2bb0*/  FFMA R23, R46, R2, R23 ;  /* 0x000000022e177223 */ /* 0x000fca0000000017 */
[----:B------:R-:W-:-:S05]  /*2bc0*/  F2FP.SATFINITE.E4M3.F32.PACK_AB_MERGE_C R23, RZ, R23, RZ ;  /* 0x00000017ff17723e */ /* 0x000fca00048070ff */
[----:B------:R4:W-:Y:S01]  /*2bd0*/  @!P3 STG.E.U8 desc[UR16][R10.64+0x1], R23 ;  /* 0x000001170a00b986 */ /* 0x0009e2000c101110 */
[----:B------:R-:W-:Y:S05]  /*2be0*/  @P4 BRA `(.L_x_49) ;  /* 0x0000000000044947 */ /* 0x000fea0003800000 */
[----:B------:R0:W5:Y:S02]  /*2bf0*/  LDG.E.U8 R22, desc[UR16][R14.64+0x8] ;  /* 0x000008100e167981 */ /* 0x000164000c1e1100 */
.L_x_49:
[----:B------:R-:W-:Y:S05]  /*2c00*/  BSYNC B1 ;  /* 0x0000000000017941 */ /* 0x000fea0003800000 */
.L_x_48:
[----:B-----5:R-:W-:Y:S01]  /*2c10*/  LOP3.LUT R22, R22, 0xff, RZ, 0xc0, !PT ;  /* 0x000000ff16167812 */ /* 0x020fe200078ec0ff */
[----:B------:R-:W-:Y:S01]  /*2c20*/  BSSY B1, `(.L_x_50) ;  /* 0x000000b000017945 */ /* 0x000fe20003800000 */
[----:B------:R-:W-:Y:S02]  /*2c30*/  ISETP.LT.OR P3, PT, R30, 0xa, !P0 ;  /* 0x0000000a1e00780c */ /* 0x000fe40004761670 */
[----:B------:R-:W-:-:S05]  /*2c40*/  F2FP.F16.E4M3.UNPACK_B R22, R22 ;  /* 0x00000016ff16723e */ /* 0x000fca00020006ff */
[----:B----4-:R-:W-:-:S05]  /*2c50*/  HADD2.F32 R23, -RZ, R22.H0_H0 ;  /* 0x20000016ff177230 */ /* 0x010fca0000004100 */
[----:B------:R-:W-:-:S04]  /*2c60*/  FMUL R22, R23, R12 ;  /* 0x0000000c17167220 */ /* 0x000fc80000400000 */
[----:B------:R-:W-:-:S05]  /*2c70*/  FFMA R22, R49, R2, R22 ;  /* 0x0000000231167223 */ /* 0x000fca0000000016 */
[----:B------:R-:W-:Y:S02]  /*2c80*/  F2FP.SATFINITE.E4M3.F32.PACK_AB_MERGE_C R23, RZ, R22, RZ ;  /* 0x00000016ff17723e */ /* 0x000fe400048070ff */
[----:B------:R-:W-:-:S03]  /*2c90*/  PRMT R22, RZ, 0x7610, R22 ;  /* 0x00007610ff167816 */ /* 0x000fc60000000016 */
[----:B------:R4:W-:Y:S01]  /*2ca0*/  @!P4 STG.E.U8 desc[UR16][R4.64+0x8], R23 ;  /* 0x000008170400c986 */ /* 0x0009e2000c101110 */
[----:B------:R-:W-:Y:S05]  /*2cb0*/  @P3 BRA `(.L_x_51) ;  /* 0x0000000000043947 */ /* 0x000fea0003800000 */
[----:B------:R0:W5:Y:S02]  /*2cc0*/  LDG.E.U8 R22, desc[UR16][R14.64+0x9] ;  /* 0x000009100e167981 */ /* 0x000164000c1e1100 */
.L_x_51:
[----:B------:R-:W-:Y:S05]  /*2cd0*/  BSYNC B1 ;  /* 0x0000000000017941 */ /* 0x000fea0003800000 */
.L_x_50:
        /* <DEDUP_REMOVED lines=12> */
.L_x_53:
[----:B------:R-:W-:Y:S05]  /*2da0*/  BSYNC B1 ;  /* 0x0000000000017941 */ /* 0x000fea0003800000 */
.L_x_52:
        /* <DEDUP_REMOVED lines=12> */
.L_x_55:
[----:B------:R-:W-:Y:S05]  /*2e70*/  BSYNC B1 ;  /* 0x0000000000017941 */ /* 0x000fea0003800000 */
.L_x_54:
        /* <DEDUP_REMOVED lines=12> */
.L_x_57:
[----:B------:R-:W-:Y:S05]  /*2f40*/  BSYNC B1 ;  /* 0x0000000000017941 */ /* 0x000fea0003800000 */
.L_x_56:
        /* <DEDUP_REMOVED lines=12> */
.L_x_59:
[----:B------:R-:W-:Y:S05]  /*3010*/  BSYNC B1 ;  /* 0x0000000000017941 */ /* 0x000fea0003800000 */
.L_x_58:
        /* <DEDUP_REMOVED lines=12> */
.L_x_61:
[----:B------:R-:W-:Y:S05]  /*30e0*/  BSYNC B1 ;  /* 0x0000000000017941 */ /* 0x000fea0003800000 */
.L_x_60:
        /* <DEDUP_REMOVED lines=12> */
.L_x_63:
[----:B------:R-:W-:Y:S05]  /*31b0*/  BSYNC B1 ;  /* 0x0000000000017941 */ /* 0x000fea0003800000 */
.L_x_62:
[----:B-----5:R-:W-:Y:S01]  /*31c0*/  LOP3.LUT R22, R22, 0xff, RZ, 0xc0, !PT ;  /* 0x000000ff16167812 */ /* 0x020fe200078ec0ff */
[----:B------:R-:W-:Y:S01]  /*31d0*/  BSSY B1, `(.L_x_64) ;  /* 0x000000b000017945 */ /* 0x000fe20003800000 */
[----:B------:R-:W-:Y:S02]  /*31e0*/  ISETP.LT.OR P4, PT, R30, 0x19, !P0 ;  /* 0x000000191e00780c */ /* 0x000fe40004781670 */
[----:B------:R-:W-:-:S05]  /*31f0*/  F2FP.F16.E4M3.UNPACK_B R22, R22 ;  /* 0x00000016ff16723e */ /* 0x000fca00020006ff */
[----:B----4-:R-:W-:-:S05]  /*3200*/  HADD2.F32 R23, -RZ, R22.H0_H0 ;  /* 0x20000016ff177230 */ /* 0x010fca0000004100 */
[----:B------:R-:W-:-:S04]  /*3210*/  FMUL R23, R23, R12 ;  /* 0x0000000c17177220 */ /* 0x000fc80000400000 */
[----:B------:R-:W-:Y:S01]  /*3220*/  FFMA R23, R20, R2, R23 ;  /* 0x0000000214177223 */ /* 0x000fe20000000017 */
[----:B------:R-:W-:-:S04]  /*3230*/  PRMT R20, RZ, 0x7610, R20 ;  /* 0x00007610ff147816 */ /* 0x000fc80000000014 */
[----:B------:R-:W-:-:S05]  /*3240*/  F2FP.SATFINITE.E4M3.F32.PACK_AB_MERGE_C R23, RZ, R23, RZ ;  /* 0x00000017ff17723e */ /* 0x000fca00048070ff */
[----:B------:R4:W-:Y:S01]  /*3250*/  @!P3 STG.E.U8 desc[UR16][R10.64+0x11], R23 ;  /* 0x000011170a00b986 */ /* 0x0009e2000c101110 */
[----:B------:R-:W-:Y:S05]  /*3260*/  @P4 BRA `(.L_x_65) ;  /* 0x0000000000044947 */ /* 0x000fea0003800000 */
[----:B------:R0:W5:Y:S02]  /*3270*/  LDG.E.U8 R20, desc[UR16][R14.64+0x18] ;  /* 0x000018100e147981 */ /* 0x000164000c1e1100 */
.L_x_65:
[----:B------:R-:W-:Y:S05]  /*3280*/  BSYNC B1 ;  /* 0x0000000000017941 */ /* 0x000fea0003800000 */
.L_x_64:
        /* <DEDUP_REMOVED lines=12> */
.L_x_67:
[----:B------:R-:W-:Y:S05]  /*3350*/  BSYNC B1 ;  /* 0x0000000000017941 */ /* 0x000fea0003800000 */
.L_x_66:
[----:B-----5:R-:W-:Y:S01]  /*3360*/  LOP3.LUT R20, R20, 0xff, RZ, 0xc0, !PT ;  /* 0x000000ff14147812 */ /* 0x020fe200078ec0ff */
[----:B------:R-:W-:Y:S01]  /*3370*/  BSSY B1, `(.L_x_68) ;  /* 0x000000b000017945 */ /* 0x000fe20003800000 */
[----:B------:R-:W-:Y:S02]  /*3380*/  ISETP.LT.OR P3, PT, R30, 0x19, !P1 ;  /* 0x000000191e00780c */ /* 0x000fe40004f61670 */
[----:B------:R-:W-:Y:S02]  /*3390*/  F2FP.F16.E4M3.UNPACK_B R20, R20 ;  /* 0x00000014ff14723e */ /* 0x000fe400020006ff */
[----:B0-2---:R-:W-:-:S03]  /*33a0*/  PRMT R14, RZ, 0x7610, R14 ;  /* 0x00007610ff0e7816 */ /* 0x005fc6000000000e */
[----:B------:R-:W-:-:S05]  /*33b0*/  HADD2.F32 R15, -RZ, R20.H0_H0 ;  /* 0x20000014ff0f7230 */ /* 0x000fca0000004100 */
[----:B------:R-:W-:-:S04]  /*33c0*/  FMUL R15, R15, R12 ;  /* 0x0000000c0f0f7220 */ /* 0x000fc80000400000 */
[----:B------:R-:W-:-:S05]  /*33d0*/  FFMA R15, R18, R2, R15 ;  /* 0x00000002120f7223 */ /* 0x000fca000000000f */
[----:B------:R-:W-:-:S05]  /*33e0*/  F2FP.SATFINITE.E4M3.F32.PACK_AB_MERGE_C R15, RZ, R15, RZ ;  /* 0x0000000fff0f723e */ /* 0x000fca00048070ff */
[----:B------:R0:W-:Y:S01]  /*33f0*/  @!P0 STG.E.U8 desc[UR16][R4.64+0x19], R15 ;  /* 0x0000190f04008986 */ /* 0x0001e2000c101110 */
[----:B------:R-:W-:Y:S05]  /*3400*/  @P3 BRA `(.L_x_69) ;  /* 0x0000000000043947 */ /* 0x000fea0003800000 */
[----:B------:R2:W5:Y:S02]  /*3410*/  LDG.E.U8 R14, desc[UR16][R16.64+0x18] ;  /* 0x00001810100e7981 */ /* 0x000564000c1e1100 */
.L_x_69:
[----:B------:R-:W-:Y:S05]  /*3420*/  BSYNC B1 ;  /* 0x0000000000017941 */ /* 0x000fea0003800000 */
.L_x_68:
[----:B-----5:R-:W-:Y:S01]  /*3430*/  LOP3.LUT R14, R14, 0xff, RZ, 0xc0, !PT ;  /* 0x000000ff0e0e7812 */ /* 0x020fe200078ec0ff */
[----:B------:R-:W-:Y:S01]  /*3440*/  BSSY B1, `(.L_x_70) ;  /* 0x000000b000017945 */ /* 0x000fe20003800000 */
[----:B------:R-:W-:Y:S02]  /*3450*/  ISETP.LT.OR P1, PT, R30, 0x1a, !P1 ;  /* 0x0000001a1e00780c */ /* 0x000fe40004f21670 */
[----:B------:R-:W-:-:S05]  /*3460*/  F2FP.F16.E4M3.UNPACK_B R14, R14 ;  /* 0x0000000eff0e723e */ /* 0x000fca00020006ff */
[----:B01--4-:R-:W-:-:S05]  /*3470*/  HADD2.F32 R5, -RZ, R14.H0_H0 ;  /* 0x2000000eff057230 */ /* 0x013fca0000004100 */
[----:B------:R-:W-:-:S04]  /*3480*/  FMUL R4, R5, R12 ;  /* 0x0000000c05047220 */ /* 0x000fc80000400000 */
[----:B------:R-:W-:-:S05]  /*3490*/  FFMA R4, R19, R2, R4 ;  /* 0x0000000213047223 */ /* 0x000fca0000000004 */
[----:B------:R-:W-:Y:S02]  /*34a0*/  F2FP.SATFINITE.E4M3.F32.PACK_AB_MERGE_C R5, RZ, R4, RZ ;  /* 0x00000004ff05723e */ /* 0x000fe400048070ff */
[----:B------:R-:W-:-:S03]  /*34b0*/  PRMT R4, RZ, 0x7610, R4 ;  /* 0x00007610ff047816 */ /* 0x000fc60000000004 */
[----:B------:R0:W-:Y:S01]  /*34c0*/  @!P3 STG.E.U8 desc[UR16][R10.64+0x18], R5 ;  /* 0x000018050a00b986 */ /* 0x0001e2000c101110 */
[----:B------:R-:W-:Y:S05]  /*34d0*/  @P1 BRA `(.L_x_71) ;  /* 0x0000000000041947 */ /* 0x000fea0003800000 */
[----:B------:R1:W5:Y:S02]  /*34e0*/  LDG.E.U8 R4, desc[UR16][R16.64+0x19] ;  /* 0x0000191010047981 */ /* 0x000364000c1e1100 */
.L_x_71:
[----:B------:R-:W-:Y:S05]  /*34f0*/  BSYNC B1 ;  /* 0x0000000000017941 */ /* 0x000fea0003800000 */
.L_x_70:
[----:B------:R-:W-:Y:S05]  /*3500*/  @P1 BRA `(.L_x_72) ;  /* 0x0000000400281947 */ /* 0x000fea0003800000 */
[----:B-----5:R-:W-:-:S04]  /*3510*/  LOP3.LUT R4, R4, 0xff, RZ, 0xc0, !PT ;  /* 0x000000ff04047812 */ /* 0x020fc800078ec0ff */
[----:B------:R-:W-:-:S05]  /*3520*/  F2FP.F16.E4M3.UNPACK_B R4, R4 ;  /* 0x00000004ff04723e */ /* 0x000fca00020006ff */
[----:B0-----:R-:W-:-:S05]  /*3530*/  HADD2.F32 R5, -RZ, R4.H0_H0 ;  /* 0x20000004ff057230 */ /* 0x001fca0000004100 */
[----:B------:R-:W-:-:S04]  /*3540*/  FMUL R4, R5, R12 ;  /* 0x0000000c05047220 */ /* 0x000fc80000400000 */
[----:B------:R-:W-:-:S05]  /*3550*/  FFMA R4, R13, R2, R4 ;  /* 0x000000020d047223 */ /* 0x000fca0000000004 */
[----:B------:R-:W-:-:S05]  /*3560*/  F2FP.SATFINITE.E4M3.F32.PACK_AB_MERGE_C R5, RZ, R4, RZ ;  /* 0x00000004ff05723e */ /* 0x000fca00048070ff */
[----:B------:R4:W-:Y:S01]  /*3570*/  STG.E.U8 desc[UR16][R10.64+0x19], R5 ;  /* 0x000019050a007986 */ /* 0x0009e2000c101110 */
[----:B------:R-:W-:Y:S05]  /*3580*/  BRA `(.L_x_72) ;  /* 0x0000000400087947 */ /* 0x000fea0003800000 */
.L_x_39:
[----:B------:R-:W-:Y:S01]  /*3590*/  ISETP.GE.AND P1, PT, R28, 0x1, PT ;  /* 0x000000011c00780c */ /* 0x000fe20003f26270 */
[-C--:B--2---:R-:W-:Y:S01]  /*35a0*/  FMUL R53, R53, R2.reuse ;  /* 0x0000000235357220 */ /* 0x084fe20000400000 */
[-C--:B------:R-:W-:Y:S01]  /*35b0*/  FMUL R48, R48, R2.reuse ;  /* 0x0000000230307220 */ /* 0x080fe20000400000 */
[----:B------:R-:W-:Y:S01]  /*35c0*/  ISETP.GE.AND P0, PT, R28, 0x9, PT ;  /* 0x000000091c00780c */ /* 0x000fe20003f06270 */
[-C--:B------:R-:W-:Y:S01]  /*35d0*/  FMUL R51, R51, R2.reuse ;  /* 0x0000000233337220 */ /* 0x080fe20000400000 */
[----:B------:R-:W-:Y:S01]  /*35e0*/  ISETP.LT.OR P4, PT, R30, 0x1, !P1 ;  /* 0x000000011e00780c */ /* 0x000fe20004f81670 */
[-C--:B------:R-:W-:Y:S01]  /*35f0*/  FMUL R46, R46, R2.reuse ;  /* 0x000000022e2e7220 */ /* 0x080fe20000400000 */
[----:B------:R-:W-:Y:S01]  /*3600*/  ISETP.LT.OR P5, PT, R30, 0x2, !P1 ;  /* 0x000000021e00780c */ /* 0x000fe20004fa1670 */
[-C--:B------:R-:W-:Y:S01]  /*3610*/  FMUL R49, R49, R2.reuse ;  /* 0x0000000231317220 */ /* 0x080fe20000400000 */
[----:B------:R-:W-:Y:S01]  /*3620*/  F2FP.SATFINITE.E4M3.F32.PACK_AB_MERGE_C R53, RZ, R53, RZ ;  /* 0x00000035ff35723e */ /* 0x000fe200048070ff */
[----:B------:R-:W-:Y:S01]  /*3630*/  FMUL R44, R44, R2 ;  /* 0x000000022c2c7220 */ /* 0x000fe20000400000 */
[----:B------:R-:W-:Y:S01]  /*3640*/  F2FP.SATFINITE.E4M3.F32.PACK_AB_MERGE_C R15, RZ, R48, RZ ;  /* 0x00000030ff0f723e */ /* 0x000fe200048070ff */
[-C--:B------:R-:W-:Y:S01]  /*3650*/  FMUL R47, R47, R2.reuse ;  /* 0x000000022f2f7220 */ /* 0x080fe20000400000 */
[----:B------:R-:W-:Y:S01]  /*3660*/  ISETP.LT.OR P3, PT, R30, 0x1, !P0 ;  /* 0x000000011e00780c */ /* 0x000fe20004761670 */
[-C--:B------:R-:W-:Y:S01]  /*3670*/  FMUL R42, R42, R2.reuse ;  /* 0x000000022a2a7220 */ /* 0x080fe20000400000 */
[C---:B------:R-:W-:Y:S01]  /*3680*/  ISETP.LT.OR P6, PT, R30.reuse, 0xa, !P1 ;  /* 0x0000000a1e00780c */ /* 0x040fe20004fc1670 */
[-C--:B------:R-:W-:Y:S01]  /*3690*/  FMUL R45, R45, R2.reuse ;  /* 0x000000022d2d7220 */ /* 0x080fe20000400000 */
[----:B------:R-:W-:Y:S01]  /*36a0*/  F2FP.SATFINITE.E4M3.F32.PACK_AB_MERGE_C R51, RZ, R51, RZ ;  /* 0x00000033ff33723e */ /* 0x000fe200048070ff */
[----:B------:R-:W-:Y:S01]  /*36b0*/  @!P4 STG.E.U8 desc[UR16][R4.64], R53 ;  /* 0x000000350400c986 */ /* 0x000fe2000c101110 */
[----:B------:R-:W-:Y:S01]  /*36c0*/  ISETP.LT.OR P4, PT, R30, 0x2, !P0 ;  /* 0x000000021e00780c */ /* 0x000fe20004781670 */
[----:B------:R-:W-:Y:S01]  /*36d0*/  FMUL R40, R40, R2 ;  /* 0x0000000228287220 */ /* 0x000fe20000400000 */
[----:B------:R-:W-:Y:S01]  /*36e0*/  F2FP.SATFINITE.E4M3.F32.PACK_AB_MERGE_C R17, RZ, R46, RZ ;  /* 0x0000002eff11723e */ /* 0x000fe200048070ff */
[----:B------:R0:W-:Y:S01]  /*36f0*/  @!P5 STG.E.U8 desc[UR16][R4.64+0x1], R15 ;  /* 0x0000010f0400d986 */ /* 0x0001e2000c101110 */
[C---:B------:R-:W-:Y:S01]  /*3700*/  ISETP.LT.OR P5, PT, R30.reuse, 0x9, !P1 ;  /* 0x000000091e00780c */ /* 0x040fe20004fa1670 */
[-C--:B------:R-:W-:Y:S01]  /*3710*/  FMUL R43, R43, R2.reuse ;  /* 0x000000022b2b7220 */ /* 0x080fe20000400000 */
[----:B------:R-:W-:Y:S01]  /*3720*/  F2FP.SATFINITE.E4M3.F32.PACK_AB_MERGE_C R49, RZ, R49, RZ ;  /* 0x00000031ff31723e */ /* 0x000fe200048070ff */
[----:B------:R-:W-:Y:S01]  /*3730*/  @!P3 STG.E.U8 desc[UR16][R10.64], R51 ;  /* 0x000000330a00b986 */ /* 0x000fe2000c101110 */
[----:B------:R-:W-:Y:S01]  /*3740*/  ISETP.LT.OR P3, PT, R30, 0x9, !P0 ;  /* 0x000000091e00780c */ /* 0x000fe20004761670 */
[-C--:B------:R-:W-:Y:S01]  /*3750*/  FMUL R20, R20, R2.reuse ;  /* 0x0000000214147220 */ /* 0x080fe20000400000 */
[----:B------:R-:W-:Y:S01]  /*3760*/  F2FP.SATFINITE.E4M3.F32.PACK_AB_MERGE_C R47, RZ, R47, RZ ;  /* 0x0000002fff2f723e */ /* 0x000fe200048070ff */
[-C--:B------:R-:W-:Y:S01]  /*3770*/  FMUL R21, R21, R2.reuse ;  /* 0x0000000215157220 */ /* 0x080fe20000400000 */
[----:B------:R-:W-:Y:S01]  /*3780*/  F2FP.SATFINITE.E4M3.F32.PACK_AB_MERGE_C R45, RZ, R45, RZ ;  /* 0x0000002dff2d723e */ /* 0x000fe200048070ff */
[----:B------:R1:W-:Y:S01]  /*3790*/  @!P4 STG.E.U8 desc[UR16][R10.64+0x1], R17 ;  /* 0x000001110a00c986 */ /* 0x0003e2000c101110 */
[----:B------:R-:W-:Y:S01]  /*37a0*/  ISETP.LT.OR P4, PT, R30, 0xa, !P0 ;  /* 0x0000000a1e00780c */ /* 0x000fe20004781670 */
[----:B------:R-:W-:Y:S01]  /*37b0*/  FMUL R18, R18, R2 ;  /* 0x0000000212127220 */ /* 0x000fe20000400000 */
[----:B0-----:R-:W-:Y:S01]  /*37c0*/  F2FP.SATFINITE.E4M3.F32.PACK_AB_MERGE_C R15, RZ, R44, RZ ;  /* 0x0000002cff0f723e */ /* 0x001fe200048070ff */
[----:B------:R-:W-:Y:S01]  /*37d0*/  @!P5 STG.E.U8 desc[UR16][R4.64+0x8], R49 ;  /* 0x000008310400d986 */ /* 0x000fe2000c101110 */
[C---:B------:R-:W-:Y:S01]  /*37e0*/  ISETP.LT.OR P5, PT, R30.reuse, 0x11, !P1 ;  /* 0x000000111e00780c */ /* 0x040fe20004fa1670 */
[-C--:B------:R-:W-:Y:S01]  /*37f0*/  FMUL R19, R19, R2.reuse ;  /* 0x0000000213137220 */ /* 0x080fe20000400000 */
[----:B------:R-:W-:Y:S01]  /*3800*/  FMUL R13, R13, R2 ;  /* 0x000000020d0d7220 */ /* 0x000fe20000400000 */
[----:B------:R0:W-:Y:S01]  /*3810*/  @!P6 STG.E.U8 desc[UR16][R4.64+0x9], R15 ;  /* 0x0000090f0400e986 */ /* 0x0001e2000c101110 */
[----:B------:R-:W-:-:S02]  /*3820*/  ISETP.LT.OR P6, PT, R30, 0x12, !P1 ;  /* 0x000000121e00780c */ /* 0x000fc40004fc1670 */
[----:B------:R-:W-:Y:S01]  /*3830*/  F2FP.SATFINITE.E4M3.F32.PACK_AB_MERGE_C R43, RZ, R43, RZ ;  /* 0x0000002bff2b723e */ /* 0x000fe200048070ff */
[----:B------:R-:W-:Y:S01]  /*3840*/  @!P3 STG.E.U8 desc[UR16][R10.64+0x8], R47 ;  /* 0x0000082f0a00b986 */ /* 0x000fe2000c101110 */
[----:B-1----:R-:W-:Y:S02]  /*3850*/  F2FP.SATFINITE.E4M3.F32.PACK_AB_MERGE_C R17, RZ, R42, RZ ;  /* 0x0000002aff11723e */ /* 0x002fe400048070ff */
[C---:B------:R-:W-:Y:S02]  /*3860*/  ISETP.LT.OR P3, PT, R30.reuse, 0x11, !P0 ;  /* 0x000000111e00780c */ /* 0x040fe40004761670 */
[----:B------:R-:W-:Y:S01]  /*3870*/  F2FP.SATFINITE.E4M3.F32.PACK_AB_MERGE_C R21, RZ, R21, RZ ;  /* 0x00000015ff15723e */ /* 0x000fe200048070ff */
[----:B------:R1:W-:Y:S01]  /*3880*/  @!P4 STG.E.U8 desc[UR16][R10.64+0x9], R17 ;  /* 0x000009110a00c986 */ /* 0x0003e2000c101110 */
[C---:B------:R-:W-:Y:S02]  /*3890*/  ISETP.LT.OR P4, PT, R30.reuse, 0x19, !P1 ;  /* 0x000000191e00780c */ /* 0x040fe40004f81670 */
[----:B0-----:R-:W-:Y:S01]  /*38a0*/  F2FP.SATFINITE.E4M3.F32.PACK_AB_MERGE_C R15, RZ, R40, RZ ;  /* 0x00000028ff0f723e */ /* 0x001fe200048070ff */
[----:B------:R-:W-:Y:S01]  /*38b0*/  @!P5 STG.E.U8 desc[UR16][R4.64+0x10], R45 ;  /* 0x0000102d0400d986 */ /* 0x000fe2000c101110 */
[----:B------:R-:W-:-:S02]  /*38c0*/  ISETP.LT.OR P5, PT, R30, 0x12, !P0 ;  /* 0x000000121e00780c */ /* 0x000fc400047a1670 */
[C---:B------:R-:W-:Y:S01]  /*38d0*/  ISETP.LT.OR P1, PT, R30.reuse, 0x1a, !P1 ;  /* 0x0000001a1e00780c */ /* 0x040fe20004f21670 */
[----:B------:R0:W-:Y:S01]  /*38e0*/  @!P6 STG.E.U8 desc[UR16][R4.64+0x11], R15 ;  /* 0x0000110f0400e986 */ /* 0x0001e2000c101110 */
[C---:B------:R-:W-:Y:S02]  /*38f0*/  ISETP.LT.OR P6, PT, R30.reuse, 0x19, !P0 ;  /* 0x000000191e00780c */ /* 0x040fe400047c1670 */
[----:B------:R-:W-:Y:S01]  /*3900*/  ISETP.LT.OR P0, PT, R30, 0x1a, !P0 ;  /* 0x0000001a1e00780c */ /* 0x000fe20004701670 */
[----:B------:R2:W-:Y:S01]  /*3910*/  @!P3 STG.E.U8 desc[UR16][R10.64+0x10], R43 ;  /* 0x0000102b0a00b986 */ /* 0x0005e2000c101110 */
[----:B-1----:R-:W-:Y:S02]  /*3920*/  F2FP.SATFINITE.E4M3.F32.PACK_AB_MERGE_C R17, RZ, R18, RZ ;  /* 0x00000012ff11723e */ /* 0x002fe400048070ff */
[----:B------:R-:W-:Y:S02]  /*3930*/  F2FP.SATFINITE.E4M3.F32.PACK_AB_MERGE_C R19, RZ, R19, RZ ;  /* 0x00000013ff13723e */ /* 0x000fe400048070ff */
[----:B------:R-:W-:-:S02]  /*3940*/  F2FP.SATFINITE.E4M3.F32.PACK_AB_MERGE_C R13, RZ, R13, RZ ;  /* 0x0000000dff0d723e */ /* 0x000fc400048070ff */
[----:B0-----:R-:W-:-:S05]  /*3950*/  F2FP.SATFINITE.E4M3.F32.PACK_AB_MERGE_C R15, RZ, R20, RZ ;  /* 0x00000014ff0f723e */ /* 0x001fca00048070ff */
[----:B------:R2:W-:Y:S04]  /*3960*/  @!P5 STG.E.U8 desc[UR16][R10.64+0x11], R15 ;  /* 0x0000110f0a00d986 */ /* 0x0005e8000c101110 */
[----:B------:R2:W-:Y:S04]  /*3970*/  @!P4 STG.E.U8 desc[UR16][R4.64+0x18], R21 ;  /* 0x000018150400c986 */ /* 0x0005e8000c101110 */
[----:B------:R2:W-:Y:S04]  /*3980*/  @!P1 STG.E.U8 desc[UR16][R4.64+0x19], R17 ;  /* 0x0000191104009986 */ /* 0x0005e8000c101110 */
[----:B------:R2:W-:Y:S04]  /*3990*/  @!P6 STG.E.U8 desc[UR16][R10.64+0x18], R19 ;  /* 0x000018130a00e986 */ /* 0x0005e8000c101110 */
[----:B------:R2:W-:Y:S02]  /*39a0*/  @!P0 STG.E.U8 desc[UR16][R10.64+0x19], R13 ;  /* 0x0000190d0a008986 */ /* 0x0005e4000c101110 */
.L_x_72:
[----:B------:R-:W-:Y:S05]  /*39b0*/  BSYNC B0 ;  /* 0x0000000000007941 */ /* 0x000fea0003800000 */
.L_x_38:
[----:B------:R-:W-:Y:S01]  /*39c0*/  ULDC UR6, c[0x0][0xc] ;  /* 0x0000030000067ab9 */ /* 0x000fe20000000800 */
[----:B------:R-:W-:Y:S01]  /*39d0*/  ULDC UR7, c[0x0][0x10] ;  /* 0x0000040000077ab9 */ /* 0x000fe20000000800 */
[----:B0-2-4-:R-:W0:Y:S01]  /*39e0*/  LDC R5, c[0x0][0x14] ;  /* 0x00000500ff057b82 */ /* 0x015e220000000800 */
[----:B------:R-:W-:Y:S01]  /*39f0*/  UIMAD.WIDE.U32 UR6, UR6, UR7, URZ ;  /* 0x00000007060672a5 */ /* 0x000fe2000f8e003f */
[----:B-----5:R-:W-:Y:S01]  /*3a00*/  PRMT R4, RZ, 0x7610, R4 ;  /* 0x00007610ff047816 */ /* 0x020fe20000000004 */
[----:B------:R-:W-:Y:S02]  /*3a10*/  IMAD.MOV.U32 R15, RZ, RZ, -0x1 ;  /* 0xffffffffff0f7424 */ /* 0x000fe400078e00ff */
[----:B------:R-:W-:Y:S02]  /*3a20*/  IMAD.MOV.U32 R41, RZ, RZ, -0x1 ;  /* 0xffffffffff297424 */ /* 0x000fe400078e00ff */
[----:B0-----:R-:W-:-:S04]  /*3a30*/  IMAD.WIDE.U32 R8, R5, UR6, R8 ;  /* 0x0000000605087c25 */ /* 0x001fc8000f8e0008 */
[----:B------:R-:W-:Y:S01]  /*3a40*/  IMAD R5, R5, UR7, RZ ;  /* 0x0000000705057c24 */ /* 0x000fe2000f8e02ff */
[----:B------:R-:W-:Y:S02]  /*3a50*/  ULDC.64 UR6, c[0x0][0x650] ;  /* 0x0001940000067ab9 */ /* 0x000fe40000000a00 */
[----:B------:R-:W-:Y:S01]  /*3a60*/  ISETP.GE.U32.AND P0, PT, R8, UR6, PT ;  /* 0x0000000608007c0c */ /* 0x000fe2000bf06070 */
[----:B------:R-:W-:-:S05]  /*3a70*/  IMAD.IADD R9, R9, 0x1, R5 ;  /* 0x0000000109097824 */ /* 0x000fca00078e0205 */
[----:B------:R-:W-:-:S13]  /*3a80*/  ISETP.GE.U32.AND.EX P0, PT, R9, UR7, PT, P0 ;  /* 0x0000000709007c0c */ /* 0x000fda000bf06100 */
[----:B------:R-:W-:Y:S05]  /*3a90*/  @P0 BRA `(.L_x_73) ;  /* 0x0000000400600947 */ /* 0x000fea0003800000 */
[----:B------:R-:W0:Y:S01]  /*3aa0*/  S2R R22, SR_CTAID.X ;  /* 0x0000000000167919 */ /* 0x000e220000002500 */
[----:B-1-3--:R-:W1:Y:S01]  /*3ab0*/  LDC.64 R16, c[0x0][0x628] ;  /* 0x00018a00ff107b82 */ /* 0x00ae620000000a00 */
[----:B------:R-:W-:Y:S01]  /*3ac0*/  ULDC UR6, c[0x0][0x150] ;  /* 0x0000540000067ab9 */ /* 0x000fe20000000800 */
[----:B------:R-:W-:Y:S01]  /*3ad0*/  IMAD.MOV.U32 R14, RZ, RZ, R8 ;  /* 0x000000ffff0e7224 */ /* 0x000fe200078e0008 */
[----:B------:R-:W2:Y:S01]  /*3ae0*/  S2R R24, SR_CTAID.Y ;  /* 0x0000000000187919 */ /* 0x000ea20000002600 */
[----:B------:R-:W-:-:S04]  /*3af0*/  IMAD.MOV.U32 R15, RZ, RZ, R9 ;  /* 0x000000ffff0f7224 */ /* 0x000fc800078e0009 */
[----:B------:R-:W3:Y:S08]  /*3b00*/  LDC R25, c[0x0][0x144] ;  /* 0x00005100ff197b82 */ /* 0x000ef00000000800 */
[----:B------:R-:W4:Y:S08]  /*3b10*/  LDC R18, c[0x0][0x630] ;  /* 0x00018c00ff127b82 */ /* 0x000f300000000800 */
[----:B------:R-:W2:Y:S01]  /*3b20*/  LDC.64 R20, c[0x0][0x620] ;  /* 0x00018800ff147b82 */ /* 0x000ea20000000a00 */
[----:B-1----:R-:W-:-:S04]  /*3b30*/  ISETP.NE.U32.AND P0, PT, R16, RZ, PT ;  /* 0x000000ff1000720c */ /* 0x002fc80003f05070 */
[----:B------:R-:W-:Y:S02]  /*3b40*/  ISETP.NE.AND.EX P0, PT, R17, RZ, PT, P0 ;  /* 0x000000ff1100720c */ /* 0x000fe40003f05300 */
[----:B0-----:R-:W-:-:S05]  /*3b50*/  I2FP.F32.U32 R4, R22 ;  /* 0x0000001600047245 */ /* 0x001fca0000201000 */
[----:B------:R-:W-:-:S04]  /*3b60*/  FMUL R4, R4, UR6 ;  /* 0x0000000604047c20 */ /* 0x000fc80008400000 */
[----:B------:R0:W1:Y:S02]  /*3b70*/  F2I.U32.TRUNC.NTZ R23, R4 ;  /* 0x0000000400177305 */ /* 0x000064000020f000 */
[----:B---34-:R-:W-:Y:S05]  /*3b80*/  @!P0 BRA `(.L_x_74) ;  /* 0x0000000000288947 */ /* 0x018fea0003800000 */
[----:B------:R-:W3:Y:S02]  /*3b90*/  LDC R5, c[0x0][0x634] ;  /* 0x00018d00ff057b82 */ /* 0x000ee40000000800 */
[----:B---3--:R-:W-:-:S05]  /*3ba0*/  IADD3 R13, P0, R8, R5, RZ ;  /* 0x00000005080d7210 */ /* 0x008fca0007f1e0ff */
[----:B------:R-:W-:-:S04]  /*3bb0*/  IMAD.X R19, RZ, RZ, R9, P0 ;  /* 0x000000ffff137224 */ /* 0x000fc800000e0609 */
[----:B0-----:R-:W-:-:S04]  /*3bc0*/  IMAD.WIDE.U32 R4, R19, R16, RZ ;  /* 0x0000001013047225 */ /* 0x001fc800078e00ff */
[----:B------:R-:W-:-:S04]  /*3bd0*/  IMAD.WIDE.U32 R10, P0, R13, R17, R4 ;  /* 0x000000110d0a7225 */ /* 0x000fc80007800004 */
[----:B------:R-:W-:-:S04]  /*3be0*/  IMAD.WIDE.U32 R4, R13, R16, RZ ;  /* 0x000000100d047225 */ /* 0x000fc800078e00ff */
[----:B------:R-:W-:Y:S01]  /*3bf0*/  IMAD.X R15, RZ, RZ, RZ, P0 ;  /* 0x000000ffff0f7224 */ /* 0x000fe200000e06ff */
[----:B------:R-:W-:Y:S01]  /*3c00*/  IADD3 RZ, P0, R5, R10, RZ ;  /* 0x0000000a05ff7210 */ /* 0x000fe20007f1e0ff */
[----:B------:R-:W-:-:S04]  /*3c10*/  IMAD.MOV.U32 R14, RZ, RZ, R11 ;  /* 0x000000ffff0e7224 */ /* 0x000fc800078e000b */
[----:B------:R-:W-:-:S08]  /*3c20*/  IMAD.WIDE.U32.X R14, R19, R17, R14, P0 ;  /* 0x00000011130e7225 */ /* 0x000fd000000e040e */
.L_x_74:
[----:B------:R-:W3:Y:S01]  /*3c30*/  LDC.64 R30, c[0x0][0x640] ;  /* 0x00019000ff1e7b82 */ /* 0x000ee20000000a00 */
[-C--:B------:R-:W-:Y:S01]  /*3c40*/  SHF.R.U64 R41, R14, R18.reuse, R15 ;  /* 0x000000120e297219 */ /* 0x080fe2000000120f */
[----:B-1----:R-:W-:Y:S01]  /*3c50*/  IMAD.MOV R23, RZ, RZ, -R23 ;  /* 0x000000ffff177224 */ /* 0x002fe200078e0a17 */
[----:B0-----:R-:W-:Y:S01]  /*3c60*/  SHF.R.U32.HI R4, RZ, R18, R15 ;  /* 0x00000012ff047219 */ /* 0x001fe2000001160f */
[----:B------:R-:W-:Y:S01]  /*3c70*/  ULDC UR6, c[0x0][0x154] ;  /* 0x0000550000067ab9 */ /* 0x000fe20000000800 */
[----:B------:R-:W-:Y:S01]  /*3c80*/  IADD3 R11, P0, RZ, -R41, RZ ;  /* 0x80000029ff0b7210 */ /* 0x000fe20007f1e0ff */
[----:B------:R-:W-:Y:S02]  /*3c90*/  IMAD R23, R25, R23, R22 ;  /* 0x0000001719177224 */ /* 0x000fe400078e0216 */
[----:B------:R-:W0:Y:S01]  /*3ca0*/  LDC R14, c[0x0][0x618] ;  /* 0x00018600ff0e7b82 */ /* 0x000e220000000800 */
[----:B------:R-:W-:Y:S02]  /*3cb0*/  IMAD.MOV.U32 R13, RZ, RZ, 0x1 ;  /* 0x00000001ff0d7424 */ /* 0x000fe400078e00ff */
[----:B------:R-:W-:-:S04]  /*3cc0*/  IMAD.X R5, RZ, RZ, ~R4, P0 ;  /* 0x000000ffff057224 */ /* 0x000fc800000e0e04 */
[-C--:B--2---:R-:W-:Y:S01]  /*3cd0*/  IMAD R10, R5, R20.reuse, RZ ;  /* 0x00000014050a7224 */ /* 0x084fe200078e02ff */
[----:B------:R-:W1:Y:S01]  /*3ce0*/  LDC R26, c[0x0][0x608] ;  /* 0x00018200ff1a7b82 */ /* 0x000e620000000800 */
[----:B------:R-:W-:-:S04]  /*3cf0*/  IMAD.WIDE.U32 R4, R11, R20, R8 ;  /* 0x000000140b047225 */ /* 0x000fc800078e0008 */
[----:B------:R-:W-:Y:S01]  /*3d00*/  IMAD R11, R11, R21, R10 ;  /* 0x000000150b0b7224 */ /* 0x000fe200078e020a */
[----:B------:R-:W-:Y:S02]  /*3d10*/  I2FP.F32.U32 R10, R24 ;  /* 0x00000018000a7245 */ /* 0x000fe40000201000 */
[----:B------:R-:W2:Y:S01]  /*3d20*/  LDC R28, c[0x0][0x658] ;  /* 0x00019600ff1c7b82 */ /* 0x000ea20000000800 */
[----:B------:R-:W-:Y:S01]  /*3d30*/  IMAD.IADD R5, R5, 0x1, R11 ;  /* 0x0000000105057824 */ /* 0x000fe200078e020b */
[----:B---3--:R-:W-:Y:S01]  /*3d40*/  ISETP.NE.U32.AND P0, PT, R30, RZ, PT ;  /* 0x000000ff1e00720c */ /* 0x008fe20003f05070 */
[----:B------:R-:W-:Y:S01]  /*3d50*/  FMUL R10, R10, UR6 ;  /* 0x000000060a0a7c20 */ /* 0x000fe20008400000 */
[----:B------:R-:W-:Y:S02]  /*3d60*/  IMAD.MOV.U32 R11, RZ, RZ, -0x1 ;  /* 0xffffffffff0b7424 */ /* 0x000fe400078e00ff */
[----:B------:R-:W-:Y:S01]  /*3d70*/  ISETP.NE.AND.EX P0, PT, R31, RZ, PT, P0 ;  /* 0x000000ff1f00720c */ /* 0x000fe20003f05300 */
[----:B------:R3:W4:Y:S01]  /*3d80*/  F2I.U32.TRUNC.NTZ R19, R10 ;  /* 0x0000000a00137305 */ /* 0x000722000020f000 */
[----:B------:R-:W3:Y:S01]  /*3d90*/  LDC R21, c[0x0][0x148] ;  /* 0x00005200ff157b82 */ /* 0x000ee20000000800 */
[----:B0-----:R-:W-:-:S02]  /*3da0*/  SHF.R.U64 R18, R4, R14, R5 ;  /* 0x0000000e04127219 */ /* 0x001fc40000001205 */
[----:B------:R-:W-:-:S05]  /*3db0*/  SHF.R.U32.HI R5, RZ, R14, R5 ;  /* 0x0000000eff057219 */ /* 0x000fca0000011605 */
[----:B------:R-:W0:Y:S01]  /*3dc0*/  LDC R22, c[0x0][0x600] ;  /* 0x00018000ff167b82 */ /* 0x000e220000000800 */
[-CC-:B-1----:R-:W-:Y:S02]  /*3dd0*/  SHF.R.U64 R16, R18, R26.reuse, R5.reuse ;  /* 0x0000001a12107219 */ /* 0x182fe40000001205 */
[----:B------:R-:W-:-:S05]  /*3de0*/  SHF.R.U32.HI R5, RZ, R26, R5 ;  /* 0x0000001aff057219 */ /* 0x000fca0000011605 */
[----:B------:R-:W1:Y:S01]  /*3df0*/  LDC R27, c[0x0][0x648] ;  /* 0x00019200ff1b7b82 */ /* 0x000e620000000800 */
[-CC-:B--2---:R-:W-:Y:S02]  /*3e00*/  SHF.R.U64 R20, R16, R28.reuse, R5.reuse ;  /* 0x0000001c10147219 */ /* 0x184fe40000001205 */
[-C--:B------:R-:W-:Y:S02]  /*3e10*/  SHF.L.U32 R11, R11, R28.reuse, RZ ;  /* 0x0000001c0b0b7219 */ /* 0x080fe400000006ff */
[-C--:B------:R-:W-:Y:S01]  /*3e20*/  SHF.R.U32.HI R5, RZ, R28.reuse, R5 ;  /* 0x0000001cff057219 */ /* 0x080fe20000011605 */
[----:B------:R-:W-:Y:S01]  /*3e30*/  IMAD.MOV.U32 R4, RZ, RZ, R20 ;  /* 0x000000ffff047224 */ /* 0x000fe200078e0014 */
[----:B------:R-:W-:Y:S01]  /*3e40*/  SHF.L.U32 R28, R13, R28, RZ ;  /* 0x0000001c0d1c7219 */ /* 0x000fe200000006ff */
[----:B------:R-:W2:Y:S01]  /*3e50*/  LDC R29, c[0x0][0x638] ;  /* 0x00018e00ff1d7b82 */ /* 0x000ea20000000800 */
[----:B------:R-:W-:-:S07]  /*3e60*/  LOP3.LUT R25, RZ, R11, RZ, 0x33, !PT ;  /* 0x0000000bff197212 */ /* 0x000fce00078e33ff */
[----:B------:R-:W0:Y:S01]  /*3e70*/  LDC R32, c[0x0][0x610] ;  /* 0x00018400ff207b82 */ /* 0x000e220000000800 */
[----:B----4-:R-:W-:Y:S05]  /*3e80*/  @!P0 BRA `(.L_x_75) ;  /* 0x0000000000288947 */ /* 0x010fea0003800000 */
[----:B------:R-:W4:Y:S02]  /*3e90*/  LDC R13, c[0x0][0x64c] ;  /* 0x00019300ff0d7b82 */ /* 0x000f240000000800 */
[----:B----4-:R-:W-:-:S05]  /*3ea0*/  IADD3 R13, P0, R20, R13, RZ ;  /* 0x0000000d140d7210 */ /* 0x010fca0007f1e0ff */
[----:B------:R-:W-:-:S04]  /*3eb0*/  IMAD.X R17, RZ, RZ, R5, P0 ;  /* 0x000000ffff117224 */ /* 0x000fc800000e0605 */
[----:B------:R-:W-:-:S04]  /*3ec0*/  IMAD.WIDE.U32 R4, R17, R30, RZ ;  /* 0x0000001e11047225 */ /* 0x000fc800078e00ff */
[----:B---3--:R-:W-:-:S04]  /*3ed0*/  IMAD.WIDE.U32 R10, P0, R13, R31, R4 ;  /* 0x0000001f0d0a7225 */ /* 0x008fc80007800004 */
[----:B------:R-:W-:-:S04]  /*3ee0*/  IMAD.WIDE.U32 R4, R13, R30, RZ ;  /* 0x0000001e0d047225 */ /* 0x000fc800078e00ff */
[----:B------:R-:W-:Y:S01]  /*3ef0*/  IMAD.X R15, RZ, RZ, RZ, P0 ;  /* 0x000000ffff0f7224 */ /* 0x000fe200000e06ff */
[----:B------:R-:W-:Y:S01]  /*3f00*/  IADD3 RZ, P0, R5, R10, RZ ;  /* 0x0000000a05ff7210 */ /* 0x000fe20007f1e0ff */
[----:B------:R-:W-:-:S04]  /*3f10*/  IMAD.MOV.U32 R14, RZ, RZ, R11 ;  /* 0x000000ffff0e7224 */ /* 0x000fc800078e000b */
[----:B------:R-:W-:-:S08]  /*3f20*/  IMAD.WIDE.U32.X R4, R17, R31, R14, P0 ;  /* 0x0000001f11047225 */ /* 0x000fd000000e040e */
.L_x_75:
[----:B-1----:R-:W-:Y:S01]  /*3f30*/  SHF.R.U64 R4, R4, R27, R5 ;  /* 0x0000001b04047219 */ /* 0x002fe20000001205 */
[----:B------:R-:W-:Y:S01]  /*3f40*/  IMAD.MOV R19, RZ, RZ, -R19 ;  /* 0x000000ffff137224 */ /* 0x000fe200078e0a13 */
[----:B------:R-:W-:Y:S01]  /*3f50*/  LOP3.LUT R11, R16, R25, RZ, 0xc0, !PT ;  /* 0x00000019100b7212 */ /* 0x000fe200078ec0ff */
[----:B0-----:R-:W-:Y:S02]  /*3f60*/  VIADD R13, R22, 0xffffffff ;  /* 0xffffffff160d7836 */ /* 0x001fe40000000000 */
[----:B------:R-:W-:Y:S02]  /*3f70*/  IMAD.MOV R5, RZ, RZ, -R4 ;  /* 0x000000ffff057224 */ /* 0x000fe400078e0a04 */
[----:B---3--:R-:W-:Y:S02]  /*3f80*/  @P2 IMAD R23, R21, R19, R24 ;  /* 0x0000001315172224 */ /* 0x008fe400078e0218 */
[----:B------:R-:W-:Y:S01]  /*3f90*/  IMAD R24, R28, R4, R11 ;  /* 0x000000041c187224 */ /* 0x000fe200078e020b */
[----:B------:R-:W-:Y:S01]  /*3fa0*/  LOP3.LUT R11, R18, R13, RZ, 0xc0, !PT ;  /* 0x0000000d120b7212 */ /* 0x000fe200078ec0ff */
[----:B--2---:R-:W-:-:S02]  /*3fb0*/  IMAD R4, R5, R29, R20 ;  /* 0x0000001d05047224 */ /* 0x004fc400078e0214 */
[----:B------:R-:W-:Y:S02]  /*3fc0*/  IMAD R24, R24, R32, R23 ;  /* 0x0000002018187224 */ /* 0x000fe400078e0217 */
[----:B------:R-:W-:Y:S02]  /*3fd0*/  IMAD R5, R4, R22, R11 ;  /* 0x0000001604057224 */ /* 0x000fe400078e020b */
[----:B------:R-:W-:-:S03]  /*3fe0*/  IMAD.MOV.U32 R10, RZ, RZ, 0x1 ;  /* 0x00000001ff0a7424 */ /* 0x000fc600078e00ff */
[----:B------:R-:W-:Y:S02]  /*3ff0*/  SEL R15, R5, R24, !P2 ;  /* 0x00000018050f7207 */ /* 0x000fe40005000000 */
[----:B------:R-:W-:Y:S02]  /*4000*/  PRMT R4, R10, 0x7610, R4 ;  /* 0x000076100a047816 */ /* 0x000fe40000000004 */
[----:B------:R-:W-:-:S07]  /*4010*/  SEL R24, R24, R5, !P2 ;  /* 0x0000000518187207 */ /* 0x000fce0005000000 */
.L_x_73:
[----:B------:R-:W-:Y:S01]  /*4020*/  LOP3.LUT P0, RZ, R4, 0xff, RZ, 0xc0, !PT ;  /* 0x000000ff04ff7812 */ /* 0x000fe2000780c0ff */
[----:B------:R-:W-:-:S12]  /*4030*/  IMAD.MOV.U32 R22, RZ, RZ, R24 ;  /* 0x000000ffff167224 */ /* 0x000fd800078e0018 */
[----:B------:R-:W-:Y:S05]  /*4040*/  @P0 BRA `(.L_x_76) ;  /* 0xffffffd000a00947 */ /* 0x000fea000383ffff */
[----:B------:R-:W-:Y:S05]  /*4050*/  EXIT ;  /* 0x000000000000794d */ /* 0x000fea0003800000 */
.L_x_8:
[----:B0-----:R-:W-:Y:S01]  /*4060*/  ULDC.64 UR4, c[0x0][0x650] ;  /* 0x0001940000047ab9 */ /* 0x001fe20000000a00 */
        /* <DEDUP_REMOVED lines=25> */
.L_x_78:
[----:B------:R-:W0:Y:S01]  /*4200*/  LDC.64 R30, c[0x0][0x640] ;  /* 0x00019000ff1e7b82 */ /* 0x000e220000000a00 */
[-CC-:B------:R-:W-:Y:S01]  /*4210*/  SHF.R.U64 R21, R16, R22.reuse, R17.reuse ;  /* 0x0000001610157219 */ /* 0x180fe20000001211 */
[----:B------:R-:W-:Y:S01]  /*4220*/  IMAD.MOV.U32 R27, RZ, RZ, 0x1 ;  /* 0x00000001ff1b7424 */ /* 0x000fe200078e00ff */
[----:B------:R-:W-:Y:S02]  /*4230*/  SHF.R.U32.HI R3, RZ, R22, R17 ;  /* 0x00000016ff037219 */ /* 0x000fe40000011611 */
[----:B------:R-:W-:-:S03]  /*4240*/  IADD3 R7, P0, RZ, -R21, RZ ;  /* 0x80000015ff077210 */ /* 0x000fc60007f1e0ff */
[----:B------:R-:W1:Y:S02]  /*4250*/  LDC R16, c[0x0][0x618] ;  /* 0x00018600ff107b82 */ /* 0x000e640000000800 */
[----:B------:R-:W-:Y:S02]  /*4260*/  IMAD.X R3, RZ, RZ, ~R3, P0 ;  /* 0x000000ffff037224 */ /* 0x000fe400000e0e03 */
[----:B------:R-:W-:-:S04]  /*4270*/  IMAD.WIDE.U32 R12, R7, R24, R8 ;  /* 0x00000018070c7225 */ /* 0x000fc800078e0008 */
[----:B------:R-:W2:Y:S01]  /*4280*/  LDC R26, c[0x0][0x608] ;  /* 0x00018200ff1a7b82 */ /* 0x000ea20000000800 */
[----:B------:R-:W-:-:S04]  /*4290*/  IMAD R14, R3, R24, RZ ;  /* 0x00000018030e7224 */ /* 0x000fc800078e02ff */
[----:B------:R-:W-:Y:S02]  /*42a0*/  IMAD R3, R7, R25, R14 ;  /* 0x0000001907037224 */ /* 0x000fe400078e020e */
[----:B------:R-:W-:Y:S01]  /*42b0*/  IMAD.MOV.U32 R7, RZ, RZ, -0x1 ;  /* 0xffffffffff077424 */ /* 0x000fe200078e00ff */
[----:B------:R-:W3:Y:S01]  /*42c0*/  LDC R28, c[0x0][0x658] ;  /* 0x00019600ff1c7b82 */ /* 0x000ee20000000800 */
[----:B------:R-:W-:Y:S01]  /*42d0*/  IMAD.IADD R3, R13, 0x1, R3 ;  /* 0x000000010d037824 */ /* 0x000fe200078e0203 */
[----:B0-----:R-:W-:-:S04]  /*42e0*/  ISETP.NE.U32.AND P0, PT, R30, RZ, PT ;  /* 0x000000ff1e00720c */ /* 0x001fc80003f05070 */
        /* <DEDUP_REMOVED lines=25> */
.L_x_79:
[----:B-1----:R-:W-:Y:S01]  /*4480*/  SHF.R.U64 R12, R12, R23, R13 ;  /* 0x000000170c0c7219 */ /* 0x002fe2000000120d */
[----:B0-----:R-:W-:Y:S01]  /*4490*/  VIADD R13, R19, 0xffffffff ;  /* 0xffffffff130d7836 */ /* 0x001fe20000000000 */
[----:B------:R-:W-:Y:S01]  /*44a0*/  SHF.L.U32 R5, R27, R28, RZ ;  /* 0x0000001c1b057219 */ /* 0x000fe200000006ff */
[----:B------:R-:W-:Y:S01]  /*44b0*/  @P2 IMAD R10, R11, R20, R4 ;  /* 0x000000140b0a2224 */ /* 0x000fe200078e0204 */
[----:B------:R-:W-:Y:S01]  /*44c0*/  LOP3.LUT R3, R22, R29, RZ, 0xc0, !PT ;  /* 0x0000001d16037212 */ /* 0x000fe200078ec0ff */
[----:B------:R-:W-:Y:S01]  /*44d0*/  IMAD.MOV R7, RZ, RZ, -R12 ;  /* 0x000000ffff077224 */ /* 0x000fe200078e0a0c */
[----:B------:R-:W-:Y:S01]  /*44e0*/  LOP3.LUT R18, R18, R13, RZ, 0xc0, !PT ;  /* 0x0000000d12127212 */ /* 0x000fe200078ec0ff */
[----:B------:R-:W-:Y:S02]  /*44f0*/  IMAD.MOV.U32 R4, RZ, RZ, 0x1 ;  /* 0x00000001ff047424 */ /* 0x000fe400078e00ff */
[----:B------:R-:W-:Y:S02]  /*4500*/  IMAD R5, R5, R12, R3 ;  /* 0x0000000c05057224 */ /* 0x000fe400078e0203 */
[----:B--2---:R-:W-:-:S02]  /*4510*/  IMAD R3, R7, R25, R24 ;  /* 0x0000001907037224 */ /* 0x004fc400078e0218 */
[----:B---3--:R-:W-:Y:S02]  /*4520*/  IMAD R10, R5, R32, R10 ;  /* 0x00000020050a7224 */ /* 0x008fe400078e020a */
[----:B------:R-:W-:Y:S01]  /*4530*/  IMAD R19, R3, R19, R18 ;  /* 0x0000001303137224 */ /* 0x000fe200078e0212 */
[----:B------:R-:W-:Y:S01]  /*4540*/  PRMT R3, R4, 0x7610, R3 ;  /* 0x0000761004037816 */ /* 0x000fe20000000003 */
[----:B------:R-:W-:-:S03]  /*4550*/  IMAD.MOV.U32 R16, RZ, RZ, R21 ;  /* 0x000000ffff107224 */ /* 0x000fc600078e0015 */
[----:B------:R-:W-:Y:S02]  /*4560*/  SEL R18, R19, R10, !P2 ;  /* 0x0000000a13127207 */ /* 0x000fe40005000000 */
[----:B------:R-:W-:-:S07]  /*4570*/  SEL R19, R10, R19, !P2 ;  /* 0x000000130a137207 */ /* 0x000fce0005000000 */
.L_x_77:
[----:B------:R-:W-:-:S08]  /*4580*/  NOP ;  /* 0x0000000000007918 */ /* 0x000fd00000000000 */
[----:B------:R-:W0:-:S00]  /*4590*/  USETMAXREG.DEALLOC.CTAPOOL 0x28 ;  /* 0x00000028000079c8 */ /* 0x000e0000080e0500 */
[----:B0-----:R-:W-:-:S13]  /*45a0*/  ISETP.NE.AND P0, PT, R2, RZ, PT ;  /* 0x000000ff0200720c */ /* 0x001fda0003f05270 */
[----:B------:R-:W-:Y:S05]  /*45b0*/  @P0 EXIT ;  /* 0x000000000000094d */ /* 0x000fea0003800000 */
[----:B------:R-:W-:Y:S01]  /*45c0*/  LOP3.LUT P0, RZ, R3, 0xff, RZ, 0xc0, !PT ;  /* 0x000000ff03ff7812 */ /* 0x000fe2000780c0ff */
[----:B------:R-:W-:Y:S02]  /*45d0*/  IMAD.MOV.U32 R7, RZ, RZ, 0x1 ;  /* 0x00000001ff077424 */ /* 0x000fe400078e00ff */
[----:B------:R-:W-:-:S10]  /*45e0*/  IMAD.MOV.U32 R17, RZ, RZ, RZ ;  /* 0x000000ffff117224 */ /* 0x000fd400078e00ff */
[----:B------:R-:W-:Y:S05]  /*45f0*/  @!P0 BRA `(.L_x_80) ;  /* 0x0000000c00488947 */ /* 0x000fea0003800000 */
[----:B------:R-:W0:Y:S01]  /*4600*/  LDC R2, c[0x0][0x28c] ;  /* 0x0000a300ff027b82 */ /* 0x000e220000000800 */
[----:B------:R-:W1:Y:S01]  /*4610*/  S2R R12, SR_CgaCtaId ;  /* 0x00000000000c7919 */ /* 0x000e620000008800 */
[----:B------:R-:W-:Y:S01]  /*4620*/  ULDC UR5, c[0x0][0x658] ;  /* 0x0001960000057ab9 */ /* 0x000fe20000000800 */
[----:B------:R-:W-:Y:S01]  /*4630*/  UMOV UR7, 0xffffffff ;  /* 0xffffffff00077882 */ /* 0x000fe20000000000 */
[----:B------:R-:W-:Y:S01]  /*4640*/  ULDC UR6, c[0x0][0xc] ;  /* 0x0000030000067ab9 */ /* 0x000fe20000000800 */
[----:B------:R-:W-:Y:S01]  /*4650*/  USHF.L.U32 UR8, UR7, UR5, URZ ;  /* 0x0000000507087299 */ /* 0x000fe2000800063f */
[----:B------:R-:W-:Y:S01]  /*4660*/  BSSY B0, `(.L_x_80) ;  /* 0x00000cb000007945 */ /* 0x000fe20003800000 */
[----:B------:R-:W-:Y:S01]  /*4670*/  UMOV UR9, 0x1 ;  /* 0x0000000100097882 */ /* 0x000fe20000000000 */
[----:B------:R-:W-:Y:S01]  /*4680*/  ULDC UR7, c[0x0][0x10] ;  /* 0x0000040000077ab9 */ /* 0x000fe20000000800 */
[----:B------:R-:W-:Y:S01]  /*4690*/  USHF.L.U32 UR18, UR9, UR5, URZ ;  /* 0x0000000509127299 */ /* 0x000fe2000800063f */
[----:B------:R-:W-:Y:S01]  /*46a0*/  IMAD.MOV.U32 R14, RZ, RZ, 0x1 ;  /* 0x00000001ff0e7424 */ /* 0x000fe200078e00ff */
[----:B------:R-:W-:Y:S01]  /*46b0*/  UIMAD.WIDE.U32 UR6, UR6, UR7, URZ ;  /* 0x00000007060672a5 */ /* 0x000fe2000f8e003f */
[----:B------:R-:W-:Y:S01]  /*46c0*/  LOP3.LUT R15, R6, 0x2, RZ, 0xfc, !PT ;  /* 0x00000002060f7812 */ /* 0x000fe200078efcff */
[----:B------:R-:W-:Y:S01]  /*46d0*/  ULDC UR5, c[0x0][0x14] ;  /* 0x0000050000057ab9 */ /* 0x000fe20000000800 */
[----:B------:R-:W-:Y:S01]  /*46e0*/  IMAD.MOV.U32 R7, RZ, RZ, 0x1 ;  /* 0x00000001ff077424 */ /* 0x000fe200078e00ff */
[----:B------:R-:W-:Y:S01]  /*46f0*/  UIMAD.WIDE.U32 UR20, UR6, UR5, URZ ;  /* 0x00000005061472a5 */ /* 0x000fe2000f8e003f */
[----:B------:R-:W-:Y:S01]  /*4700*/  IMAD.MOV.U32 R17, RZ, RZ, RZ ;  /* 0x000000ffff117224 */ /* 0x000fe200078e00ff */
[----:B------:R-:W-:Y:S01]  /*4710*/  UIMAD UR13, UR7, UR5, URZ ;  /* 0x00000005070d72a4 */ /* 0x000fe2000f8e023f */
[----:B------:R-:W-:Y:S01]  /*4720*/  ULDC UR4, c[0x0][0x600] ;  /* 0x0001800000047ab9 */ /* 0x000fe20000000800 */
[----:B------:R-:W-:-:S02]  /*4730*/  ULOP3.LUT UR17, URZ, UR8, URZ, 0x33, !UPT ;  /* 0x000000083f117292 */ /* 0x000fc4000f8e333f */
[----:B------:R-:W-:Y:S01]  /*4740*/  UIADD3 UR4, UR4, -0x1, URZ ;  /* 0xffffffff04047890 */ /* 0x000fe2000fffe03f */
[----:B0-----:R-:W-:Y:S01]  /*4750*/  VIADD R2, R2, 0x7f ;  /* 0x0000007f02027836 */ /* 0x001fe20000000000 */
[----:B------:R-:W-:Y:S01]  /*4760*/  UIADD3 UR13, UR21, UR13, URZ ;  /* 0x0000000d150d7290 */ /* 0x000fe2000fffe03f */
[----:B------:R-:W-:-:S03]  /*4770*/  ULDC.64 UR22, c[0x0][0x198] ;  /* 0x0000660000167ab9 */ /* 0x000fc60000000a00 */
[----:B------:R-:W-:-:S04]  /*4780*/  SHF.R.S32.HI R3, RZ, 0x1f, R2 ;  /* 0x0000001fff037819 */ /* 0x000fc80000011402 */
[----:B------:R-:W-:Y:S01]  /*4790*/  LEA.HI R3, R3, R2, RZ, 0x7 ;  /* 0x0000000203037211 */ /* 0x000fe200078f38ff */
[C---:B-1----:R-:W-:Y:S02]  /*47a0*/  IMAD.SHL.U32 R11, R12.reuse, 0x10, RZ ;  /* 0x000000100c0b7824 */ /* 0x042fe400078e00ff */
[----:B------:R-:W-:Y:S01]  /*47b0*/  IMAD.SHL.U32 R12, R12, 0x800, RZ ;  /* 0x000008000c0c7824 */ /* 0x000fe200078e00ff */
[----:B------:R-:W-:Y:S02]  /*47c0*/  SHF.R.S32.HI R10, RZ, 0x7, R3 ;  /* 0x00000007ff0a7819 */ /* 0x000fe40000011403 */
[----:B------:R-:W-:Y:S02]  /*47d0*/  LOP3.LUT R11, R11, 0x10, RZ, 0xc0, !PT ;  /* 0x000000100b0b7812 */ /* 0x000fe400078ec0ff */
[----:B------:R-:W-:Y:S01]  /*47e0*/  LOP3.LUT R12, R12, 0x800, RZ, 0xc0, !PT ;  /* 0x000008000c0c7812 */ /* 0x000fe200078ec0ff */
[----:B------:R-:W-:-:S07]  /*47f0*/  VIADD R13, R10, 0x1 ;  /* 0x000000010a0d7836 */ /* 0x000fce0000000000 */
.L_x_91:
[----:B------:R-:W-:-:S03]  /*4800*/  UMOV UR5, 0xffffffff ;  /* 0xffffffff00057882 */ /* 0x000fc60000000000 */
[----:B------:R-:W-:Y:S05]  /*4810*/  BRA.DIV UR5, `(.L_x_81) ;  /* 0x0000001205ac7947 */ /* 0x000fea000b800000 */
[----:B------:R-:W-:-:S13]  /*4820*/  ELECT P0, URZ, PT ;  /* 0x00000000003f782f */ /* 0x000fda0003800000 */
.L_x_109:
[----:B------:R-:W0:Y:S01]  /*4830*/  LDC R2, c[0x0][0x28c] ;  /* 0x0000a300ff027b82 */ /* 0x000e220000000800 */
[----:B------:R-:W-:Y:S01]  /*4840*/  BSSY B1, `(.L_x_82) ;  /* 0x0000038000017945 */ /* 0x000fe20003800000 */
[----:B0-----:R-:W-:-:S13]  /*4850*/  ISETP.LT.OR P0, PT, R2, 0x1, !P0 ;  /* 0x000000010200780c */ /* 0x001fda0004701670 */
[----:B------:R-:W-:Y:S05]  /*4860*/  @P0 BRA `(.L_x_83) ;  /* 0x0000000000d40947 */ /* 0x000fea0003800000 */
[----:B------:R-:W-:Y:S02]  /*4870*/  IMAD R20, R18, 0x20, R11 ;  /* 0x0000002012147824 */ /* 0x000fe400078e020b */
[----:B------:R-:W-:Y:S02]  /*4880*/  IMAD.SHL.U32 R19, R19, 0x80, RZ ;  /* 0x0000008013137824 */ /* 0x000fe400078e00ff */
[----:B------:R-:W-:Y:S02]  /*4890*/  IMAD.MOV.U32 R23, RZ, RZ, RZ ;  /* 0x000000ffff177224 */ /* 0x000fe400078e00ff */
[----:B------:R-:W-:Y:S02]  /*48a0*/  IMAD.MOV.U32 R2, RZ, RZ, R13 ;  /* 0x000000ffff027224 */ /* 0x000fe400078e000d */
[----:B------:R-:W-:Y:S02]  /*48b0*/  IMAD.MOV.U32 R3, RZ, RZ, R7 ;  /* 0x000000ffff037224 */ /* 0x000fe400078e0007 */
[----:B------:R-:W-:-:S07]  /*48c0*/  IMAD.MOV.U32 R5, RZ, RZ, R17 ;  /* 0x000000ffff057224 */ /* 0x000fce00078e0011 */
.L_x_86:
[----:B------:R-:W0:Y:S01]  /*48d0*/  S2R R21, SR_CgaCtaId ;  /* 0x0000000000157919 */ /* 0x000e220000008800 */
[----:B------:R-:W-:Y:S02]  /*48e0*/  MOV R4, 0x400 ;  /* 0x0000040000047802 */ /* 0x000fe40000000f00 */
[----:B------:R-:W-:-:S13]  /*48f0*/  LOP3.LUT P1, RZ, R0, 0x7f, RZ, 0xc0, !PT ;  /* 0x0000007f00ff7812 */ /* 0x000fda000782c0ff */
[----:B------:R-:W1:Y:S01]  /*4900*/  @!P1 LDC R18, c[0x0][0x500] ;  /* 0x00014000ff129b82 */ /* 0x000e620000000800 */
[----:B0-----:R-:W-:Y:S02]  /*4910*/  LEA R22, R21, R4, 0x18 ;  /* 0x0000000415167211 */ /* 0x001fe400078ec0ff */
[----:B------:R-:W-:-:S03]  /*4920*/  SHF.L.U32 R4, R3, 0x1f, RZ ;  /* 0x0000001f03047819 */ /* 0x000fc600000006ff */
[----:B------:R-:W-:-:S04]  /*4930*/  IMAD R21, R5, 0x8, R22 ;  /* 0x0000000805157824 */ /* 0x000fc800078e0216 */
[----:B------:R-:W0:Y:S02]  /*4940*/  SYNCS.PHASECHK.TRANS64.TRYWAIT P0, [R21+URZ+0x58], R4 ;  /* 0x00005804150075a7 */ /* 0x000e24000800017f */
[----:B01----:R-:W-:Y:S05]  /*4950*/  @!P0 BRA `(.L_x_84) ;  /* 0x00000010007c8947 */ /* 0x003fea0003800000 */
.L_x_110:
[----:B0-----:R-:W-:Y:S01]  /*4960*/  PRMT R4, R15, 0x9910, RZ ;  /* 0x000099100f047816 */ /* 0x001fe200000000ff */
[----:B------:R0:W-:Y:S03]  /*4970*/  @!P1 SYNCS.ARRIVE.TRANS64 RZ, [R21+URZ], R18 ;  /* 0x0000001215ff99a7 */ /* 0x0001e6000800003f */
[----:B------:R-:W-:-:S13]  /*4980*/  ISETP.NE.AND P0, PT, R4, 0x2, PT ;  /* 0x000000020400780c */ /* 0x000fda0003f05270 */
[----:B0-----:R-:W-:Y:S05]  /*4990*/  @P0 BRA `(.L_x_85) ;  /* 0x0000000000040947 */ /* 0x001fea0003800000 */
[----:B------:R-:W-:Y:S01]  /*49a0*/  BPT.TRAP 0x1 ;  /* 0x000000040000795c */ /* 0x000fe20000300000 */
.L_x_85:
[----:B------:R-:W-:Y:S01]  /*49b0*/  R2UR UR16, R22 ;  /* 0x00000000161072ca */ /* 0x000fe200000e0000 */
[----:B------:R-:W-:Y:S01]  /*49c0*/  IMAD R22, R5, 0x4000, R22 ;  /* 0x0000400005167824 */ /* 0x000fe200078e0216 */
[----:B------:R-:W-:Y:S01]  /*49d0*/  R2UR UR9, R21 ;  /* 0x00000000150972ca */ /* 0x000fe200000e0000 */
[----:B------:R-:W-:Y:S01]  /*49e0*/  IMAD R4, R5, 0x1000, R12 ;  /* 0x0000100005047824 */ /* 0x000fe200078e020c */
[----:B------:R-:W-:Y:S01]  /*49f0*/  UIADD3 UR6, UP0, UR22, 0xf0, URZ ;  /* 0x000000f016067890 */ /* 0x000fe2000ff1e03f */
[----:B------:R-:W-:Y:S01]  /*4a00*/  VIADD R2, R2, 0xffffffff ;  /* 0xffffffff02027836 */ /* 0x000fe20000000000 */
[----:B------:R-:W-:Y:S01]  /*4a10*/  R2UR UR5, R22 ;  /* 0x00000000160572ca */ /* 0x000fe200000e0000 */
[----:B------:R-:W-:Y:S01]  /*4a20*/  UIADD3 UR24, UP1, UR22, 0x1f0, URZ ;  /* 0x000001f016187890 */ /* 0x000fe2000ff3e03f */
[----:B------:R-:W-:Y:S01]  /*4a30*/  R2UR UR8, R4 ;  /* 0x00000000040872ca */ /* 0x000fe200000e0000 */
[----:B------:R-:W-:Y:S01]  /*4a40*/  UIADD3.X UR7, URZ, UR23, URZ, UP0, !UPT ;  /* 0x000000173f077290 */ /* 0x000fe200087fe43f */
[----:B------:R-:W-:Y:S01]  /*4a50*/  R2UR UR11, R19 ;  /* 0x00000000130b72ca */ /* 0x000fe200000e0000 */
[----:B------:R-:W-:Y:S01]  /*4a60*/  VIADD R5, R5, 0x1 ;  /* 0x0000000105057836 */ /* 0x000fe20000000000 */
[----:B------:R-:W-:Y:S01]  /*4a70*/  R2UR UR10, R23 ;  /* 0x00000000170a72ca */ /* 0x000fe200000e0000 */
[----:B------:R-:W-:Y:S01]  /*4a80*/  UIADD3.X UR25, URZ, UR23, URZ, UP1, !UPT ;  /* 0x000000173f197290 */ /* 0x000fe20008ffe43f */
[----:B------:R-:W-:Y:S01]  /*4a90*/  R2UR UR12, R16 ;  /* 0x00000000100c72ca */ /* 0x000fe200000e0000 */
[----:B------:R-:W-:Y:S01]  /*4aa0*/  UMOV UR14, 0x0 ;  /* 0x00000000000e7882 */ /* 0x000fe20000000000 */
[----:B------:R-:W-:Y:S01]  /*4ab0*/  R2UR UR19, R20 ;  /* 0x00000000141372ca */ /* 0x000fe200000e0000 */
[----:B------:R-:W-:Y:S01]  /*4ac0*/  UMOV UR15, 0x10000000 ;  /* 0x10000000000f7882 */ /* 0x000fe20000000000 */
[----:B------:R-:W-:Y:S01]  /*4ad0*/  ISETP.GT.AND P1, PT, R2, 0x1, PT ;  /* 0x000000010200780c */ /* 0x000fe20003f24270 */
[----:B------:R-:W-:Y:S01]  /*4ae0*/  UIADD3 UR5, UR5, 0x180, URZ ;  /* 0x0000018005057890 */ /* 0x000fe2000fffe03f */
[----:B------:R-:W-:Y:S01]  /*4af0*/  ISETP.NE.AND P0, PT, R5, 0xb, PT ;  /* 0x0000000b0500780c */ /* 0x000fe20003f05270 */
[----:B------:R-:W-:Y:S01]  /*4b00*/  UIADD3 UR16, UR16, 0x2c180, UR8 ;  /* 0x0002c18010107890 */ /* 0x000fe2000fffe008 */
[----:B------:R-:W-:Y:S01]  /*4b10*/  VIADD R23, R23, 0x80 ;  /* 0x0000008017177836 */ /* 0x000fe20000000000 */
[----:B------:R-:W-:Y:S01]  /*4b20*/  UMOV UR26, 0x30000 ;  /* 0x00030000001a7882 */ /* 0x000fe20000000000 */
[----:B------:R-:W-:-:S02]  /*4b30*/  SEL R4, RZ, 0x1, P0 ;  /* 0x00000001ff047807 */ /* 0x000fc40000000000 */
[----:B------:R-:W-:Y:S01]  /*4b40*/  UMOV UR8, UR5 ;  /* 0x0000000500087c82 */ /* 0x000fe20008000000 */
[----:B------:R-:W-:Y:S01]  /*4b50*/  SEL R5, R5, RZ, P0 ;  /* 0x000000ff05057207 */ /* 0x000fe20000000000 */
[----:B------:R0:W-:Y:S01]  /*4b60*/  UTMALDG.3D [UR8], [UR6], desc[UR14] ;  /* 0x00000e08060075b4 */ /* 0x0001e20008011000 */
[----:B------:R-:W-:Y:S01]  /*4b70*/  LOP3.LUT R3, R3, R4, RZ, 0x3c, !PT ;  /* 0x0000000403037212 */ /* 0x000fe200078e3cff */
[----:B0-----:R-:W-:Y:S01]  /*4b80*/  UMOV UR11, UR19 ;  /* 0x00000013000b7c82 */ /* 0x001fe20008000000 */
[----:B------:R-:W-:Y:S02]  /*4b90*/  UMOV UR8, UR16 ;  /* 0x0000001000087c82 */ /* 0x000fe40008000000 */
[----:B------:R0:W-:Y:S02]  /*4ba0*/  UTMALDG.3D.MULTICAST [UR8], [UR24], UR26, desc[UR14] ;  /* 0x00000e08180073b4 */ /* 0x0001e4000801181a */
[----:B0-----:R-:W-:Y:S05]  /*4bb0*/  @P1 BRA `(.L_x_86) ;  /* 0xfffffffc00441947 */ /* 0x001fea000383ffff */
.L_x_83:
[----:B------:R-:W-:Y:S05]  /*4bc0*/  BSYNC B1 ;  /* 0x0000000000017941 */ /* 0x000fea0003800000 */
.L_x_82:
[----:B------:R-:W-:Y:S01]  /*4bd0*/  LOP3.LUT P1, RZ, R14, 0xff, RZ, 0xc0, !PT ;  /* 0x000000ff0eff7812 */ /* 0x000fe2000782c0ff */
[C---:B------:R-:W-:Y:S01]  /*4be0*/  IMAD.IADD R17, R10.reuse, 0x1, R17 ;  /* 0x000000010a117824 */ /* 0x040fe200078e0211 */
[----:B------:R-:W-:Y:S01]  /*4bf0*/  ULDC.64 UR6, c[0x0][0x650] ;  /* 0x0001940000067ab9 */ /* 0x000fe20000000a00 */
[C---:B------:R-:W-:Y:S01]  /*4c00*/  ISETP.GE.U32.AND P3, PT, R10.reuse, 0xb, PT ;  /* 0x0000000b0a00780c */ /* 0x040fe20003f66070 */
[----:B------:R-:W-:Y:S01]  /*4c10*/  BSSY B1, `(.L_x_87) ;  /* 0x000006d000017945 */ /* 0x000fe20003800000 */
[----:B------:R-:W-:Y:S01]  /*4c20*/  IMAD.MOV.U32 R19, RZ, RZ, -0x1 ;  /* 0xffffffffff137424 */ /* 0x000fe200078e00ff */
[----:B------:R-:W-:Y:S01]  /*4c30*/  ISETP.GT.U32.AND P0, PT, R17, 0xa, PT ;  /* 0x0000000a1100780c */ /* 0x000fe20003f04070 */
[----:B------:R-:W-:Y:S01]  /*4c40*/  IMAD.MOV.U32 R18, RZ, RZ, -0x1 ;  /* 0xffffffffff127424 */ /* 0x000fe200078e00ff */
[----:B------:R-:W-:Y:S01]  /*4c50*/  PRMT R14, RZ, 0x7610, R14 ;  /* 0x00007610ff0e7816 */ /* 0x000fe2000000000e */
[----:B------:R-:W-:Y:S01]  /*4c60*/  IMAD.MOV.U32 R16, RZ, RZ, -0x1 ;  /* 0xffffffffff107424 */ /* 0x000fe200078e00ff */
[----:B------:R-:W-:-:S03]  /*4c70*/  ISETP.LT.U32.AND P0, PT, R10, 0xb, P0 ;  /* 0x0000000b0a00780c */ /* 0x000fc60000701070 */
[----:B------:R-:W0:Y:S01]  /*4c80*/  @P1 S2R R3, SR_CgaCtaId ;  /* 0x0000000000031919 */ /* 0x000e220000008800 */
[----:B------:R-:W-:-:S04]  /*4c90*/  @P1 MOV R2, 0x400 ;  /* 0x0000040000021802 */ /* 0x000fc80000000f00 */
[----:B0-----:R-:W-:Y:S01]  /*4ca0*/  @P1 LEA R4, R3, R2, 0x18 ;  /* 0x0000000203041211 */ /* 0x001fe200078ec0ff */
[----:B------:R-:W-:Y:S01]  /*4cb0*/  IMAD.WIDE.U32 R2, R17, -0x45d1745d, RZ ;  /* 0xba2e8ba311027825 */ /* 0x000fe200078e00ff */
[----:B------:R-:W-:Y:S02]  /*4cc0*/  SEL R2, RZ, 0x1, !P0 ;  /* 0x00000001ff027807 */ /* 0x000fe40004000000 */
[----:B------:R0:W-:Y:S01]  /*4cd0*/  @P1 SYNCS.ARRIVE.TRANS64.A1T0 RZ, [R4+URZ+0xc8], RZ ;  /* 0x0000c8ff04ff19a7 */ /* 0x0001e2000810003f */
[----:B------:R-:W-:Y:S02]  /*4ce0*/  IADD3 R8, P1, R8, UR20, RZ ;  /* 0x0000001408087c10 */ /* 0x000fe4000ff3e0ff */
[----:B------:R-:W-:Y:S02]  /*4cf0*/  LOP3.LUT R7, R7, R2, RZ, 0x3c, !PT ;  /* 0x0000000207077212 */ /* 0x000fe400078e3cff */
[----:B------:R-:W-:Y:S02]  /*4d00*/  IADD3.X R9, R9, UR13, RZ, P1, !PT ;  /* 0x0000000d09097c10 */ /* 0x000fe40008ffe4ff */
[----:B------:R-:W-:-:S02]  /*4d10*/  ISETP.GE.U32.AND P0, PT, R8, UR6, PT ;  /* 0x0000000608007c0c */ /* 0x000fc4000bf06070 */
[----:B0-----:R-:W-:Y:S02]  /*4d20*/  SHF.R.U32.HI R4, RZ, 0x3, R3 ;  /* 0x00000003ff047819 */ /* 0x001fe40000011603 */
[----:B------:R-:W-:Y:S02]  /*4d30*/  ISETP.GE.U32.AND.EX P0, PT, R9, UR7, PT, P0 ;  /* 0x0000000709007c0c */ /* 0x000fe4000bf06100 */
[----:B------:R-:W-:Y:S01]  /*4d40*/  @P3 LOP3.LUT R7, R7, 0x1, R4, 0x78, !PT ;  /* 0x0000000107073812 */ /* 0x000fe200078e7804 */
[----:B------:R-:W-:Y:S01]  /*4d50*/  IMAD R17, R4, -0xb, R17 ;  /* 0xfffffff504117824 */ /* 0x000fe200078e0211 */
[----:B------:R-:W-:-:S09]  /*4d60*/  PRMT R2, RZ, 0x7610, R2 ;  /* 0x00007610ff027816 */ /* 0x000fd20000000002 */
[----:B------:R-:W-:Y:S05]  /*4d70*/  @P0 BRA `(.L_x_88) ;  /* 0x0000000400580947 */ /* 0x000fea0003800000 */
[----:B------:R-:W0:Y:S01]  /*4d80*/  S2R R18, SR_CTAID.X ;  /* 0x0000000000127919 */ /* 0x000e220000002500 */
[----:B------:R-:W-:Y:S01]  /*4d90*/  ULDC.64 UR6, c[0x0][0x628] ;  /* 0x00018a0000067ab9 */ /* 0x000fe20000000a00 */
[----:B------:R-:W-:Y:S01]  /*4da0*/  ULDC UR8, c[0x0][0x630] ;  /* 0x00018c0000087ab9 */ /* 0x000fe20000000800 */
[----:B------:R-:W-:Y:S01]  /*4db0*/  ISETP.NE.U32.AND P0, PT, RZ, UR6, PT ;  /* 0x00000006ff007c0c */ /* 0x000fe2000bf05070 */
[----:B------:R-:W1:Y:S01]  /*4dc0*/  S2R R19, SR_CTAID.Y ;  /* 0x0000000000137919 */ /* 0x000e620000002600 */
[----:B------:R-:W-:Y:S01]  /*4dd0*/  ULDC UR9, c[0x0][0x150] ;  /* 0x0000540000097ab9 */ /* 0x000fe20000000800 */
[----:B------:R-:W-:Y:S01]  /*4de0*/  IMAD.MOV.U32 R2, RZ, RZ, R8 ;  /* 0x000000ffff027224 */ /* 0x000fe200078e0008 */
[----:B------:R-:W-:Y:S01]  /*4df0*/  ISETP.NE.AND.EX P0, PT, RZ, UR7, PT, P0 ;  /* 0x00000007ff007c0c */ /* 0x000fe2000bf05300 */
[----:B------:R-:W-:Y:S01]  /*4e00*/  IMAD.MOV.U32 R3, RZ, RZ, R9 ;  /* 0x000000ffff037224 */ /* 0x000fe200078e0009 */
[----:B0-----:R-:W-:-:S11]  /*4e10*/  I2FP.F32.U32 R20, R18 ;  /* 0x0000001200147245 */ /* 0x001fd60000201000 */
[----:B------:R-:W-:Y:S05]  /*4e20*/  @!P0 BRA `(.L_x_89) ;  /* 0x0000000000288947 */ /* 0x000fea0003800000 */
[----:B------:R-:W-:Y:S02]  /*4e30*/  ULDC UR5, c[0x0][0x634] ;  /* 0x00018d0000057ab9 */ /* 0x000fe40000000800 */
[----:B------:R-:W-:-:S05]  /*4e40*/  IADD3 R3, P0, R8, UR5, RZ ;  /* 0x0000000508037c10 */ /* 0x000fca000ff1e0ff */
[----:B------:R-:W-:-:S04]  /*4e50*/  IMAD.X R21, RZ, RZ, R9, P0 ;  /* 0x000000ffff157224 */ /* 0x000fc800000e0609 */
[----:B------:R-:W-:-:S04]  /*4e60*/  IMAD.WIDE.U32 R4, R21, UR6, RZ ;  /* 0x0000000615047c25 */ /* 0x000fc8000f8e00ff */
[----:B------:R-:W-:-:S04]  /*4e70*/  IMAD.WIDE.U32 R4, P0, R3, UR7, R4 ;  /* 0x0000000703047c25 */ /* 0x000fc8000f800004 */
[----:B------:R-:W-:-:S04]  /*4e80*/  IMAD.WIDE.U32 R2, R3, UR6, RZ ;  /* 0x0000000603027c25 */ /* 0x000fc8000f8e00ff */
[----:B------:R-:W-:Y:S01]  /*4e90*/  IMAD.MOV.U32 R2, RZ, RZ, R5 ;  /* 0x000000ffff027224 */ /* 0x000fe200078e0005 */
[----:B------:R-:W-:Y:S01]  /*4ea0*/  IADD3 RZ, P1, R3, R4, RZ ;  /* 0x0000000403ff7210 */ /* 0x000fe20007f3e0ff */
[----:B------:R-:W-:-:S04]  /*4eb0*/  IMAD.X R3, RZ, RZ, RZ, P0 ;  /* 0x000000ffff037224 */ /* 0x000fc800000e06ff */
[----:B------:R-:W-:-:S08]  /*4ec0*/  IMAD.WIDE.U32.X R2, R21, UR7, R2, P1 ;  /* 0x0000000715027c25 */ /* 0x000fd000088e0402 */
.L_x_89:
[--C-:B------:R-:W-:Y:S01]  /*4ed0*/  SHF.R.U64 R16, R2, UR8, R3.reuse ;  /* 0x0000000802107c19 */ /* 0x100fe20008001203 */
[----:B------:R-:W-:Y:S01]  /*4ee0*/  FMUL R20, R20, UR9 ;  /* 0x0000000914147c20 */ /* 0x000fe20008400000 */
[----:B------:R-:W-:Y:S01]  /*4ef0*/  SHF.R.U32.HI R2, RZ, UR8, R3 ;  /* 0x00000008ff027c19 */ /* 0x000fe20008011603 */
[----:B------:R-:W0:Y:S01]  /*4f00*/  LDC R23, c[0x0][0x144] ;  /* 0x00005100ff177b82 */ /* 0x000e220000000800 */
[----:B------:R-:W-:Y:S01]  /*4f10*/  IADD3 R21, P0, RZ, -R16, RZ ;  /* 0x80000010ff157210 */ /* 0x000fe20007f1e0ff */
[----:B------:R-:W-:Y:S01]  /*4f20*/  ULDC UR5, c[0x0][0x154] ;  /* 0x0000550000057ab9 */ /* 0x000fe20000000800 */
[----:B-1----:R-:W-:Y:S01]  /*4f30*/  I2FP.F32.U32 R3, R19 ;  /* 0x0000001300037245 */ /* 0x002fe20000201000 */
[----:B------:R-:W1:Y:S01]  /*4f40*/  F2I.U32.TRUNC.NTZ R20, R20 ;  /* 0x0000001400147305 */ /* 0x000e62000020f000 */
[----:B------:R-:W-:Y:S01]  /*4f50*/  ULDC.64 UR6, c[0x0][0x620] ;  /* 0x0001880000067ab9 */ /* 0x000fe20000000a00 */
[----:B------:R-:W-:Y:S02]  /*4f60*/  IMAD.X R2, RZ, RZ, ~R2, P0 ;  /* 0x000000ffff027224 */ /* 0x000fe400000e0e02 */
[----:B------:R-:W-:Y:S01]  /*4f70*/  FMUL R4, R3, UR5 ;  /* 0x0000000503047c20 */ /* 0x000fe20008400000 */
[----:B------:R-:W2:Y:S01]  /*4f80*/  LDC R22, c[0x0][0x148] ;  /* 0x00005200ff167b82 */ /* 0x000ea20000000800 */
[----:B------:R-:W-:Y:S01]  /*4f90*/  IMAD R2, R2, UR6, RZ ;  /* 0x0000000602027c24 */ /* 0x000fe2000f8e02ff */
[----:B------:R-:W-:Y:S01]  /*4fa0*/  ULDC UR5, c[0x0][0x618] ;  /* 0x0001860000057ab9 */ /* 0x000fe20000000800 */
[----:B------:R-:W-:-:S02]  /*4fb0*/  IMAD.MOV.U32 R3, RZ, RZ, R9 ;  /* 0x000000ffff037224 */ /* 0x000fc400078e0009 */
[----:B------:R-:W3:Y:S01]  /*4fc0*/  F2I.U32.TRUNC.NTZ R4, R4 ;  /* 0x0000000400047305 */ /* 0x000ee2000020f000 */
[C---:B------:R-:W-:Y:S02]  /*4fd0*/  IMAD R5, R21.reuse, UR7, R2 ;  /* 0x0000000715057c24 */ /* 0x040fe4000f8e0202 */
[----:B------:R-:W-:Y:S02]  /*4fe0*/  IMAD.MOV.U32 R2, RZ, RZ, R8 ;  /* 0x000000ffff027224 */ /* 0x000fe400078e0008 */
[----:B-1----:R-:W-:Y:S02]  /*4ff0*/  IMAD.MOV R20, RZ, RZ, -R20 ;  /* 0x000000ffff147224 */ /* 0x002fe400078e0a14 */
[----:B------:R-:W-:Y:S01]  /*5000*/  IMAD.WIDE.U32 R2, R21, UR6, R2 ;  /* 0x0000000615027c25 */ /* 0x000fe2000f8e0002 */
[----:B------:R-:W-:Y:S02]  /*5010*/  ULDC.64 UR6, c[0x0][0x640] ;  /* 0x0001900000067ab9 */ /* 0x000fe40000000a00 */
[----:B------:R-:W-:Y:S01]  /*5020*/  ISETP.NE.U32.AND P0, PT, RZ, UR6, PT ;  /* 0x00000006ff007c0c */ /* 0x000fe2000bf05070 */
[----:B------:R-:W-:-:S02]  /*5030*/  IMAD.IADD R3, R3, 0x1, R5 ;  /* 0x0000000103037824 */ /* 0x000fc400078e0205 */
[----:B0-----:R-:W-:Y:S01]  /*5040*/  IMAD R18, R23, R20, R18 ;  /* 0x0000001417127224 */ /* 0x001fe200078e0212 */
[----:B------:R-:W-:Y:S02]  /*5050*/  ISETP.NE.AND.EX P0, PT, RZ, UR7, PT, P0 ;  /* 0x00000007ff007c0c */ /* 0x000fe4000bf05300 */
[--C-:B------:R-:W-:Y:S01]  /*5060*/  SHF.R.U64 R20, R2, UR5, R3.reuse ;  /* 0x0000000502147c19 */ /* 0x100fe20008001203 */
[----:B---3--:R-:W-:Y:S01]  /*5070*/  IMAD.MOV R2, RZ, RZ, -R4 ;  /* 0x000000ffff027224 */ /* 0x008fe200078e0a04 */
[----:B------:R-:W-:Y:S01]  /*5080*/  SHF.R.U32.HI R3, RZ, UR5, R3 ;  /* 0x00000005ff037c19 */ /* 0x000fe20008011603 */
[----:B------:R-:W-:Y:S02]  /*5090*/  ULDC UR5, c[0x0][0x608] ;  /* 0x0001820000057ab9 */ /* 0x000fe40000000800 */
[----:B--2---:R-:W-:Y:S01]  /*50a0*/  @P2 IMAD R18, R22, R2, R19 ;  /* 0x0000000216122224 */ /* 0x004fe200078e0213 */
[--C-:B------:R-:W-:Y:S02]  /*50b0*/  SHF.R.U64 R22, R20, UR5, R3.reuse ;  /* 0x0000000514167c19 */ /* 0x100fe40008001203 */
[----:B------:R-:W-:Y:S01]  /*50c0*/  SHF.R.U32.HI R3, RZ, UR5, R3 ;  /* 0x00000005ff037c19 */ /* 0x000fe20008011603 */
[----:B------:R-:W-:-:S03]  /*50d0*/  ULDC UR5, c[0x0][0x658] ;  /* 0x0001960000057ab9 */ /* 0x000fc60000000800 */
[--C-:B------:R-:W-:Y:S02]  /*50e0*/  SHF.R.U64 R19, R22, UR5, R3.reuse ;  /* 0x0000000516137c19 */ /* 0x100fe40008001203 */
[----:B------:R-:W-:-:S03]  /*50f0*/  SHF.R.U32.HI R21, RZ, UR5, R3 ;  /* 0x00000005ff157c19 */ /* 0x000fc60008011603 */
[----:B------:R-:W-:Y:S02]  /*5100*/  IMAD.MOV.U32 R4, RZ, RZ, R19 ;  /* 0x000000ffff047224 */ /* 0x000fe400078e0013 */
[----:B------:R-:W-:Y:S01]  /*5110*/  IMAD.MOV.U32 R3, RZ, RZ, R21 ;  /* 0x000000ffff037224 */ /* 0x000fe200078e0015 */
[----:B------:R-:W-:Y:S06]  /*5120*/  @!P0 BRA `(.L_x_90) ;  /* 0x00000000002c8947 */ /* 0x000fec0003800000 */
        /* <DEDUP_REMOVED lines=9> */
[----:B------:R-:W-:-:S04]  /*51c0*/  IMAD.WIDE.U32.X R2, R21, UR7, R2, P1 ;  /* 0x0000000715027c25 */ /* 0x000fc800088e0402 */
[----:B------:R-:W-:-:S07]  /*51d0*/  IMAD.MOV.U32 R4, RZ, RZ, R2 ;  /* 0x000000ffff047224 */ /* 0x000fce00078e0002 */
.L_x_90:
[----:B------:R-:W-:Y:S01]  /*51e0*/  ULDC UR5, c[0x0][0x648] ;  /* 0x0001920000057ab9 */ /* 0x000fe20000000800 */
[----:B------:R-:W-:Y:S01]  /*51f0*/  LOP3.LUT R2, R22, UR17, RZ, 0xc0, !PT ;  /* 0x0000001116027c12 */ /* 0x000fe2000f8ec0ff */
[----:B------:R-:W-:Y:S01]  /*5200*/  ULDC UR6, c[0x0][0x610] ;  /* 0x0001840000067ab9 */ /* 0x000fe20000000800 */
[----:B------:R-:W-:Y:S01]  /*5210*/  SHF.R.U64 R3, R4, UR5, R3 ;  /* 0x0000000504037c19 */ /* 0x000fe20008001203 */
[----:B------:R-:W-:Y:S01]  /*5220*/  ULDC UR5, c[0x0][0x638] ;  /* 0x00018e0000057ab9 */ /* 0x000fe20000000800 */
[----:B------:R-:W-:-:S03]  /*5230*/  LOP3.LUT R5, R20, UR4, RZ, 0xc0, !PT ;  /* 0x0000000414057c12 */ /* 0x000fc6000f8ec0ff */
[----:B------:R-:W-:Y:S02]  /*5240*/  IMAD.MOV R4, RZ, RZ, -R3 ;  /* 0x000000ffff047224 */ /* 0x000fe400078e0a03 */
[----:B------:R-:W-:Y:S02]  /*5250*/  IMAD R3, R3, UR18, R2 ;  /* 0x0000001203037c24 */ /* 0x000fe4000f8e0202 */
[----:B------:R-:W-:Y:S01]  /*5260*/  IMAD R2, R4, UR5, R19 ;  /* 0x0000000504027c24 */ /* 0x000fe2000f8e0213 */
[----:B------:R-:W-:Y:S01]  /*5270*/  ULDC UR5, c[0x0][0x600] ;  /* 0x0001800000057ab9 */ /* 0x000fe20000000800 */
[----:B------:R-:W-:Y:S02]  /*5280*/  IMAD R19, R3, UR6, R18 ;  /* 0x0000000603137c24 */ /* 0x000fe4000f8e0212 */
[----:B------:R-:W-:Y:S02]  /*5290*/  IMAD R4, R2, UR5, R5 ;  /* 0x0000000502047c24 */ /* 0x000fe4000f8e0205 */
[----:B------:R-:W-:-:S03]  /*52a0*/  IMAD.MOV.U32 R3, RZ, RZ, 0x1 ;  /* 0x00000001ff037424 */ /* 0x000fc600078e00ff */
[----:B------:R-:W-:Y:S02]  /*52b0*/  SEL R18, R4, R19, !P2 ;  /* 0x0000001304127207 */ /* 0x000fe40005000000 */
[----:B------:R-:W-:Y:S02]  /*52c0*/  PRMT R2, R3, 0x7610, R2 ;  /* 0x0000761003027816 */ /* 0x000fe40000000002 */
[----:B------:R-:W-:-:S07]  /*52d0*/  SEL R19, R19, R4, !P2 ;  /* 0x0000000413137207 */ /* 0x000fce0005000000 */
.L_x_88:
[----:B------:R-:W-:Y:S05]  /*52e0*/  BSYNC B1 ;  /* 0x0000000000017941 */ /* 0x000fea0003800000 */
.L_x_87:
[----:B------:R-:W-:-:S13]  /*52f0*/  LOP3.LUT P0, RZ, R2, 0xff, RZ, 0xc0, !PT ;  /* 0x000000ff02ff7812 */ /* 0x000fda000780c0ff */
[----:B------:R-:W-:Y:S05]  /*5300*/  @P0 BRA `(.L_x_91) ;  /* 0xfffffff4003c0947 */ /* 0x000fea000383ffff */
[----:B------:R-:W-:Y:S05]  /*5310*/  BSYNC B0 ;  /* 0x0000000000007941 */ /* 0x000fea0003800000 */
.L_x_80:
[----:B------:R-:W-:-:S03]  /*5320*/  UMOV UR5, 0xffffffff ;  /* 0xffffffff00057882 */ /* 0x000fc60000000000 */
[----:B------:R-:W-:Y:S05]  /*5330*/  BRA.DIV UR5, `(.L_x_92) ;  /* 0x0000000a05187947 */ /* 0x000fea000b800000 */
[----:B------:R-:W-:-:S13]  /*5340*/  ELECT P0, URZ, PT ;  /* 0x00000000003f782f */ /* 0x000fda0003800000 */
.L_x_113:
[----:B------:R-:W-:Y:S04]  /*5350*/  BSSY B0, `(.L_x_93) ;  /* 0x000006a000007945 */ /* 0x000fe80003800000 */
[----:B------:R-:W-:Y:S05]  /*5360*/  @!P0 BRA `(.L_x_94) ;  /* 0x0000000400a08947 */ /* 0x000fea0003800000 */
[----:B------:R-:W-:-:S04]  /*5370*/  LOP3.LUT R6, R6, 0x2, RZ, 0xfc, !PT ;  /* 0x0000000206067812 */ /* 0x000fc800078efcff */
[----:B------:R-:W-:-:S13]  /*5380*/  ISETP.NE.AND P0, PT, R6, 0x3, PT ;  /* 0x000000030600780c */ /* 0x000fda0003f05270 */
[----:B------:R-:W-:Y:S05]  /*5390*/  @!P0 BRA `(.L_x_95) ;  /* 0x0000000000048947 */ /* 0x000fea0003800000 */
[----:B------:R-:W-:Y:S01]  /*53a0*/  BPT.TRAP 0x1 ;  /* 0x000000040000795c */ /* 0x000fe20000300000 */
.L_x_95:
[----:B------:R-:W0:Y:S01]  /*53b0*/  S2R R3, SR_CgaCtaId ;  /* 0x0000000000037919 */ /* 0x000e220000008800 */
[----:B------:R-:W-:-:S04]  /*53c0*/  MOV R0, 0x400 ;  /* 0x0000040000007802 */ /* 0x000fc80000000f00 */
[----:B0-----:R-:W-:Y:S02]  /*53d0*/  LEA R0, R3, R0, 0x18 ;  /* 0x0000000003007211 */ /* 0x001fe400078ec0ff */
[----:B------:R-:W-:-:S03]  /*53e0*/  SHF.L.U32 R3, R7, 0x1f, RZ ;  /* 0x0000001f07037819 */ /* 0x000fc600000006ff */
[----:B------:R-:W-:-:S04]  /*53f0*/  VIADD R0, R0, 0x58 ;  /* 0x0000005800007836 */ /* 0x000fc80000000000 */
[C---:B------:R-:W-:Y:S02]  /*5400*/  IMAD R6, R17.reuse, 0x8, R0 ;  /* 0x0000000811067824 */ /* 0x040fe400078e0200 */
[----:B------:R-:W-:Y:S02]  /*5410*/  VIADD R17, R17, 0x1 ;  /* 0x0000000111117836 */ /* 0x000fe40000000000 */
[----:B------:R-:W0:Y:S03]  /*5420*/  SYNCS.PHASECHK.TRANS64.TRYWAIT P0, [R6+URZ], R3 ;  /* 0x00000003060075a7 */ /* 0x000e26000800017f */
[----:B------:R-:W-:-:S04]  /*5430*/  ISETP.NE.AND P1, PT, R17, 0xb, PT ;  /* 0x0000000b1100780c */ /* 0x000fc80003f25270 */
[----:B------:R-:W-:Y:S02]  /*5440*/  SEL R2, RZ, 0x1, P1 ;  /* 0x00000001ff027807 */ /* 0x000fe40000800000 */
[----:B------:R-:W-:Y:S02]  /*5450*/  SEL R17, R17, RZ, P1 ;  /* 0x000000ff11117207 */ /* 0x000fe40000800000 */
[----:B------:R-:W-:-:S03]  /*5460*/  LOP3.LUT R8, R7, R2, RZ, 0x3c, !PT ;  /* 0x0000000207087212 */ /* 0x000fc600078e3cff */
[----:B------:R-:W-:Y:S01]  /*5470*/  IMAD R7, R17, 0x8, R0 ;  /* 0x0000000811077824 */ /* 0x000fe200078e0200 */
[----:B------:R-:W-:Y:S01]  /*5480*/  SHF.L.U32 R4, R8, 0x1f, RZ ;  /* 0x0000001f08047819 */ /* 0x000fe200000006ff */
[----:B0-----:R-:W-:Y:S06]  /*5490*/  @!P0 BRA `(.L_x_96) ;  /* 0x0000000400e08947 */ /* 0x001fec0003800000 */
.L_x_114:
[----:B------:R-:W1:Y:S01]  /*54a0*/  SYNCS.PHASECHK.TRANS64.TRYWAIT P0, [R7+URZ], R4 ;  /* 0x00000004070075a7 */ /* 0x000e62000800017f */
[----:B------:R-:W-:-:S05]  /*54b0*/  VIADD R2, R17, 0x1 ;  /* 0x0000000111027836 */ /* 0x000fca0000000000 */
[----:B------:R-:W-:-:S04]  /*54c0*/  ISETP.NE.AND P1, PT, R2, 0xb, PT ;  /* 0x0000000b0200780c */ /* 0x000fc80003f25270 */
[----:B0-----:R-:W-:Y:S02]  /*54d0*/  SEL R3, RZ, 0x1, P1 ;  /* 0x00000001ff037807 */ /* 0x001fe40000800000 */
[----:B------:R-:W-:Y:S02]  /*54e0*/  SEL R9, R2, RZ, P1 ;  /* 0x000000ff02097207 */ /* 0x000fe40000800000 */
[----:B------:R-:W-:-:S03]  /*54f0*/  LOP3.LUT R8, R8, R3, RZ, 0x3c, !PT ;  /* 0x0000000308087212 */ /* 0x000fc600078e3cff */
[----:B------:R-:W-:Y:S01]  /*5500*/  IMAD R6, R9, 0x8, R0 ;  /* 0x0000000809067824 */ /* 0x000fe200078e0200 */
[----:B------:R-:W-:Y:S01]  /*5510*/  SHF.L.U32 R5, R8, 0x1f, RZ ;  /* 0x0000001f08057819 */ /* 0x000fe200000006ff */
[----:B-1----:R-:W-:Y:S06]  /*5520*/  @!P0 BRA `(.L_x_97) ;  /* 0x0000000400d08947 */ /* 0x002fec0003800000 */
.L_x_115:
[----:B------:R-:W1:Y:S01]  /*5530*/  SYNCS.PHASECHK.TRANS64.TRYWAIT P0, [R6+URZ], R5 ;  /* 0x00000005060075a7 */ /* 0x000e62000800017f */
[----:B------:R-:W-:-:S05]  /*5540*/  VIADD R2, R9, 0x1 ;  /* 0x0000000109027836 */ /* 0x000fca0000000000 */
[----:B------:R-:W-:-:S04]  /*5550*/  ISETP.NE.AND P1, PT, R2, 0xb, PT ;  /* 0x0000000b0200780c */ /* 0x000fc80003f25270 */
[----:B------:R-:W-:Y:S02]  /*5560*/  SEL R3, RZ, 0x1, P1 ;  /* 0x00000001ff037807 */ /* 0x000fe40000800000 */
[----:B0-----:R-:W-:Y:S02]  /*5570*/  SEL R7, R2, RZ, P1 ;  /* 0x000000ff02077207 */ /* 0x001fe40000800000 */
[----:B------:R-:W-:-:S03]  /*5580*/  LOP3.LUT R8, R8, R3, RZ, 0x3c, !PT ;  /* 0x0000000308087212 */ /* 0x000fc600078e3cff */
[----:B------:R-:W-:Y:S01]  /*5590*/  IMAD R9, R7, 0x8, R0 ;  /* 0x0000000807097824 */ /* 0x000fe200078e0200 */
[----:B------:R-:W-:Y:S01]  /*55a0*/  SHF.L.U32 R4, R8, 0x1f, RZ ;  /* 0x0000001f08047819 */ /* 0x000fe200000006ff */
[----:B-1----:R-:W-:Y:S06]  /*55b0*/  @!P0 BRA `(.L_x_98) ;  /* 0x0000000400c08947 */ /* 0x002fec0003800000 */
.L_x_116:
[----:B------:R-:W1:Y:S01]  /*55c0*/  SYNCS.PHASECHK.TRANS64.TRYWAIT P0, [R9+URZ], R4 ;  /* 0x00000004090075a7 */ /* 0x000e62000800017f */
[----:B------:R-:W-:-:S05]  /*55d0*/  VIADD R2, R7, 0x1 ;  /* 0x0000000107027836 */ /* 0x000fca0000000000 */
[----:B------:R-:W-:-:S04]  /*55e0*/  ISETP.NE.AND P1, PT, R2, 0xb, PT ;  /* 0x0000000b0200780c */ /* 0x000fc80003f25270 */
[----:B------:R-:W-:Y:S02]  /*55f0*/  SEL R3, RZ, 0x1, P1 ;  /* 0x00000001ff037807 */ /* 0x000fe40000800000 */
[----:B------:R-:W-:Y:S02]  /*5600*/  SEL R7, R2, RZ, P1 ;  /* 0x000000ff02077207 */ /* 0x000fe40000800000 */
[----:B------:R-:W-:-:S03]  /*5610*/  LOP3.LUT R8, R8, R3, RZ, 0x3c, !PT ;  /* 0x0000000308087212 */ /* 0x000fc600078e3cff */
[----:B0-----:R-:W-:Y:S01]  /*5620*/  IMAD R6, R7, 0x8, R0 ;  /* 0x0000000807067824 */ /* 0x001fe200078e0200 */
[----:B------:R-:W-:Y:S01]  /*5630*/  SHF.L.U32 R5, R8, 0x1f, RZ ;  /* 0x0000001f08057819 */ /* 0x000fe200000006ff */
[----:B-1----:R-:W-:Y:S06]  /*5640*/  @!P0 BRA `(.L_x_99) ;  /* 0x0000000400b08947 */ /* 0x002fec0003800000 */
.L_x_117:
        /* <DEDUP_REMOVED lines=9> */
.L_x_118:
        /* <DEDUP_REMOVED lines=9> */
.L_x_119:
        /* <DEDUP_REMOVED lines=9> */
.L_x_120:
[----:B------:R-:W1:Y:S01]  /*5800*/  SYNCS.PHASECHK.TRANS64.TRYWAIT P0, [R9+URZ], R4 ;  /* 0x00000004090075a7 */ /* 0x000e62000800017f */
[----:B------:R-:W-:-:S05]  /*5810*/  VIADD R2, R7, 0x1 ;  /* 0x0000000107027836 */ /* 0x000fca0000000000 */
[----:B------:R-:W-:-:S04]  /*5820*/  ISETP.NE.AND P1, PT, R2, 0xb, PT ;  /* 0x0000000b0200780c */ /* 0x000fc80003f25270 */
[----:B------:R-:W-:Y:S02]  /*5830*/  SEL R3, RZ, 0x1, P1 ;  /* 0x00000001ff037807 */ /* 0x000fe40000800000 */
[----:B------:R-:W-:Y:S02]  /*5840*/  SEL R7, R2, RZ, P1 ;  /* 0x000000ff02077207 */ /* 0x000fe40000800000 */
[----:B------:R-:W-:-:S03]  /*5850*/  LOP3.LUT R8, R8, R3, RZ, 0x3c, !PT ;  /* 0x0000000308087212 */ /* 0x000fc600078e3cff */
[----:B------:R-:W-:Y:S01]  /*5860*/  IMAD R10, R7, 0x8, R0 ;  /* 0x00000008070a7824 */ /* 0x000fe200078e0200 */
[----:B0-----:R-:W-:Y:S01]  /*5870*/  SHF.L.U32 R5, R8, 0x1f, RZ ;  /* 0x0000001f08057819 */ /* 0x001fe200000006ff */
[----:B-1----:R-:W-:Y:S06]  /*5880*/  @!P0 BRA `(.L_x_103) ;  /* 0x0000000400708947 */ /* 0x002fec0003800000 */
.L_x_121:
[----:B------:R-:W1:Y:S01]  /*5890*/  SYNCS.PHASECHK.TRANS64.TRYWAIT P0, [R10+URZ], R5 ;  /* 0x000000050a0075a7 */ /* 0x000e62000800017f */
[----:B------:R-:W-:-:S05]  /*58a0*/  VIADD R2, R7, 0x1 ;  /* 0x0000000107027836 */ /* 0x000fca0000000000 */
[----:B------:R-:W-:-:S04]  /*58b0*/  ISETP.NE.AND P1, PT, R2, 0xb, PT ;  /* 0x0000000b0200780c */ /* 0x000fc80003f25270 */
[----:B------:R-:W-:Y:S02]  /*58c0*/  SEL R3, RZ, 0x1, P1 ;  /* 0x00000001ff037807 */ /* 0x000fe40000800000 */
[----:B------:R-:W-:Y:S02]  /*58d0*/  SEL R7, R2, RZ, P1 ;  /* 0x000000ff02077207 */ /* 0x000fe40000800000 */
[----:B0-----:R-:W-:-:S03]  /*58e0*/  LOP3.LUT R9, R8, R3, RZ, 0x3c, !PT ;  /* 0x0000000308097212 */ /* 0x001fc600078e3cff */
[----:B------:R-:W-:Y:S01]  /*58f0*/  IMAD R11, R7, 0x8, R0 ;  /* 0x00000008070b7824 */ /* 0x000fe200078e0200 */
[----:B------:R-:W-:Y:S01]  /*5900*/  SHF.L.U32 R6, R9, 0x1f, RZ ;  /* 0x0000001f09067819 */ /* 0x000fe200000006ff */
[----:B-1----:R-:W-:Y:S06]  /*5910*/  @!P0 BRA `(.L_x_104) ;  /* 0x0000000400608947 */ /* 0x002fec0003800000 */
.L_x_122:
[----:B------:R-:W1:Y:S01]  /*5920*/  SYNCS.PHASECHK.TRANS64.TRYWAIT P0, [R11+URZ], R6 ;  /* 0x000000060b0075a7 */ /* 0x000e62000800017f */
[----:B------:R-:W-:-:S05]  /*5930*/  VIADD R2, R7, 0x1 ;  /* 0x0000000107027836 */ /* 0x000fca0000000000 */
[----:B------:R-:W-:-:S04]  /*5940*/  ISETP.NE.AND P1, PT, R2, 0xb, PT ;  /* 0x0000000b0200780c */ /* 0x000fc80003f25270 */
[----:B------:R-:W-:Y:S02]  /*5950*/  SEL R4, RZ, 0x1, P1 ;  /* 0x00000001ff047807 */ /* 0x000fe40000800000 */
[----:B------:R-:W-:Y:S02]  /*5960*/  SEL R3, R2, RZ, P1 ;  /* 0x000000ff02037207 */ /* 0x000fe40000800000 */
[----:B------:R-:W-:Y:S01]  /*5970*/  LOP3.LUT R4, R9, R4, RZ, 0x3c, !PT ;  /* 0x0000000409047212 */ /* 0x000fe200078e3cff */
[----:B-1----:R-:W-:Y:S06]  /*5980*/  @!P0 BRA `(.L_x_105) ;  /* 0x0000000400588947 */ /* 0x002fec0003800000 */
.L_x_123:
[----:B------:R-:W-:Y:S01]  /*5990*/  IMAD R3, R3, 0x8, R0 ;  /* 0x0000000803037824 */ /* 0x000fe200078e0200 */
[----:B------:R-:W-:-:S07]  /*59a0*/  SHF.L.U32 R0, R4, 0x1f, RZ ;  /* 0x0000001f04007819 */ /* 0x000fce00000006ff */
.L_x_106:
[----:B--2---:R2:W3:Y:S02]  /*59b0*/  SYNCS.PHASECHK.TRANS64.TRYWAIT P0, [R3+URZ], R0 ;  /* 0x00000000030075a7 */ /* 0x0044e4000800017f */
[----:B---3--:R-:W-:Y:S05]  /*59c0*/  @!P0 NANOSLEEP.SYNCS 0x989680 ;  /* 0x009896800000895d */ /* 0x008fea0003900000 */
[----:B------:R-:W3:Y:S02]  /*59d0*/  @!P0 SYNCS.PHASECHK.TRANS64 P0, [R3+URZ], R0 ;  /* 0x00000000030085a7 */ /* 0x000ee4000800007f */
[----:B---3--:R-:W-:Y:S05]  /*59e0*/  @!P0 BRA `(.L_x_106) ;  /* 0xfffffffc00f08947 */ /* 0x008fea000383ffff */
.L_x_94:
[----:B------:R-:W-:Y:S05]  /*59f0*/  BSYNC B0 ;  /* 0x0000000000007941 */ /* 0x000fea0003800000 */
.L_x_93:
[----:B------:R-:W-:Y:S05]  /*5a00*/  EXIT ;  /* 0x000000000000794d */ /* 0x000fea0003800000 */
.L_x_22:
[----:B-1----:R-:W-:-:S04]  /*5a10*/  IMAD.U32 R5, RZ, RZ, UR6 ;  /* 0x00000006ff057e24 */ /* 0x002fc8000f8e00ff */
[----:B------:R1:W3:Y:S03]  /*5a20*/  SYNCS.PHASECHK.TRANS64.TRYWAIT P0, [R5+URZ], R4 ;  /* 0x00000004050075a7 */ /* 0x0002e6000800017f */
[----:B---3--:R-:W-:Y:S05]  /*5a30*/  @!P0 NANOSLEEP.SYNCS 0x989680 ;  /* 0x009896800000895d */ /* 0x008fea0003900000 */
[----:B------:R-:W3:Y:S02]  /*5a40*/  @!P0 SYNCS.PHASECHK.TRANS64 P0, [R5+URZ], R4 ;  /* 0x00000004050085a7 */ /* 0x000ee4000800007f */
[----:B---3--:R-:W-:Y:S05]  /*5a50*/  @!P0 BRA `(.L_x_22) ;  /* 0xfffffffc00ec8947 */ /* 0x008fea000383ffff */
[----:B------:R-:W-:Y:S05]  /*5a60*/  BRA `(.L_x_21) ;  /* 0xffffffb800e87947 */ /* 0x000fea000383ffff */
.L_x_28:
[----:B-1----:R-:W-:-:S04]  /*5a70*/  IMAD.U32 R11, RZ, RZ, UR12 ;  /* 0x0000000cff0b7e24 */ /* 0x002fc8000f8e00ff */
[----:B------:R1:W3:Y:S03]  /*5a80*/  SYNCS.PHASECHK.TRANS64.TRYWAIT P0, [R11+URZ], R10 ;  /* 0x0000000a0b0075a7 */ /* 0x0002e6000800017f */
[----:B---3--:R-:W-:Y:S05]  /*5a90*/  @!P0 NANOSLEEP.SYNCS 0x989680 ;  /* 0x009896800000895d */ /* 0x008fea0003900000 */
[----:B------:R-:W3:Y:S02]  /*5aa0*/  @!P0 SYNCS.PHASECHK.TRANS64 P0, [R11+URZ], R10 ;  /* 0x0000000a0b0085a7 */ /* 0x000ee4000800007f */
[----:B---3--:R-:W-:Y:S05]  /*5ab0*/  @!P0 BRA `(.L_x_28) ;  /* 0xfffffffc00ec8947 */ /* 0x008fea000383ffff */
[----:B------:R-:W-:Y:S05]  /*5ac0*/  BRA `(.L_x_27) ;  /* 0xffffffc000407947 */ /* 0x000fea000383ffff */
.L_x_81:
[----:B------:R-:W-:Y:S01]  /*5ad0*/  BSSY B1, `(.L_x_107) ;  /* 0x0000006000017945 */ /* 0x000fe20003800000 */
[----:B------:R-:W-:-:S07]  /*5ae0*/  IMAD.MOV.U32 R2, RZ, RZ, -0x1 ;  /* 0xffffffffff027424 */ /* 0x000fce00078e00ff */
[----:B------:R-:W-:Y:S05]  /*5af0*/  WARPSYNC.COLLECTIVE R2, `(.L_x_108) ;  /* 0x00000000020c7348 */ /* 0x000fea0003c00000 */
[----:B------:R-:W-:Y:S02]  /*5b00*/  ELECT P0, UR62, PT ;  /* 0x00000000003e782f */ /* 0x000fe40003800000 */
[----:B------:R-:W-:Y:S01]  /*5b10*/  MOV R2, UR62 ;  /* 0x0000003e00027c02 */ /* 0x000fe20008000f00 */
[----:B------:R-:W-:Y:S10]  /*5b20*/  ENDCOLLECTIVE ;  /* 0x000000000000791b */ /* 0x000ff40003800000 */
.L_x_108:
[----:B------:R-:W-:Y:S05]  /*5b30*/  BSYNC B1 ;  /* 0x0000000000017941 */ /* 0x000fea0003800000 */
.L_x_107:
[----:B------:R-:W-:Y:S05]  /*5b40*/  BRA `(.L_x_109) ;  /* 0xffffffec00387947 */ /* 0x000fea000383ffff */
.L_x_84:
[----:B0-----:R0:W1:Y:S02]  /*5b50*/  SYNCS.PHASECHK.TRANS64.TRYWAIT P0, [R21+URZ+0x58], R4 ;  /* 0x00005804150075a7 */ /* 0x001064000800017f */
[----:B-1----:R-:W-:Y:S05]  /*5b60*/  @!P0 NANOSLEEP.SYNCS 0x989680 ;  /* 0x009896800000895d */ /* 0x002fea0003900000 */
[----:B------:R-:W1:Y:S02]  /*5b70*/  @!P0 SYNCS.PHASECHK.TRANS64 P0, [R21+URZ+0x58], R4 ;  /* 0x00005804150085a7 */ /* 0x000e64000800007f */
[----:B-1----:R-:W-:Y:S05]  /*5b80*/  @!P0 BRA `(.L_x_84) ;  /* 0xfffffffc00f08947 */ /* 0x002fea000383ffff */
[----:B------:R-:W-:Y:S05]  /*5b90*/  BRA `(.L_x_110) ;  /* 0xffffffec00707947 */ /* 0x000fea000383ffff */
.L_x_92:
[----:B------:R-:W-:Y:S01]  /*5ba0*/  BSSY B0, `(.L_x_111) ;  /* 0x0000006000007945 */ /* 0x000fe20003800000 */
[----:B------:R-:W-:-:S07]  /*5bb0*/  IMAD.MOV.U32 R2, RZ, RZ, -0x1 ;  /* 0xffffffffff027424 */ /* 0x000fce00078e00ff */
[----:B------:R-:W-:Y:S05]  /*5bc0*/  WARPSYNC.COLLECTIVE R2, `(.L_x_112) ;  /* 0x00000000020c7348 */ /* 0x000fea0003c00000 */
[----:B------:R-:W-:Y:S02]  /*5bd0*/  ELECT P0, UR62, PT ;  /* 0x00000000003e782f */ /* 0x000fe40003800000 */
[----:B------:R-:W-:Y:S01]  /*5be0*/  MOV R2, UR62 ;  /* 0x0000003e00027c02 */ /* 0x000fe20008000f00 */
[----:B------:R-:W-:Y:S10]  /*5bf0*/  ENDCOLLECTIVE ;  /* 0x000000000000791b */ /* 0x000ff40003800000 */
.L_x_112:
[----:B------:R-:W-:Y:S05]  /*5c00*/  BSYNC B0 ;  /* 0x0000000000007941 */ /* 0x000fea0003800000 */
.L_x_111:
[----:B------:R-:W-:Y:S05]  /*5c10*/  BRA `(.L_x_113) ;  /* 0xfffffff400cc7947 */ /* 0x000fea000383ffff */
.L_x_96:
[----:B0-----:R0:W1:Y:S02]  /*5c20*/  SYNCS.PHASECHK.TRANS64.TRYWAIT P0, [R6+URZ], R3 ;  /* 0x00000003060075a7 */ /* 0x001064000800017f */
[----:B-1----:R-:W-:Y:S05]  /*5c30*/  @!P0 NANOSLEEP.SYNCS 0x989680 ;  /* 0x009896800000895d */ /* 0x002fea0003900000 */
[----:B------:R-:W1:Y:S02]  /*5c40*/  @!P0 SYNCS.PHASECHK.TRANS64 P0, [R6+URZ], R3 ;  /* 0x00000003060085a7 */ /* 0x000e64000800007f */
[----:B-1----:R-:W-:Y:S05]  /*5c50*/  @!P0 BRA `(.L_x_96) ;  /* 0xfffffffc00f08947 */ /* 0x002fea000383ffff */
[----:B------:R-:W-:Y:S05]  /*5c60*/  BRA `(.L_x_114) ;  /* 0xfffffff8000c7947 */ /* 0x000fea000383ffff */
.L_x_97:
[----:B0-----:R0:W1:Y:S02]  /*5c70*/  SYNCS.PHASECHK.TRANS64.TRYWAIT P0, [R7+URZ], R4 ;  /* 0x00000004070075a7 */ /* 0x001064000800017f */
[----:B-1----:R-:W-:Y:S05]  /*5c80*/  @!P0 NANOSLEEP.SYNCS 0x989680 ;  /* 0x009896800000895d */ /* 0x002fea0003900000 */
[----:B------:R-:W1:Y:S02]  /*5c90*/  @!P0 SYNCS.PHASECHK.TRANS64 P0, [R7+URZ], R4 ;  /* 0x00000004070085a7 */ /* 0x000e64000800007f */
[----:B-1----:R-:W-:Y:S05]  /*5ca0*/  @!P0 BRA `(.L_x_97) ;  /* 0xfffffffc00f08947 */ /* 0x002fea000383ffff */
[----:B------:R-:W-:Y:S05]  /*5cb0*/  BRA `(.L_x_115) ;  /* 0xfffffff8001c7947 */ /* 0x000fea000383ffff */
.L_x_98:
[----:B0-----:R0:W1:Y:S02]  /*5cc0*/  SYNCS.PHASECHK.TRANS64.TRYWAIT P0, [R6+URZ], R5 ;  /* 0x00000005060075a7 */ /* 0x001064000800017f */
[----:B-1----:R-:W-:Y:S05]  /*5cd0*/  @!P0 NANOSLEEP.SYNCS 0x989680 ;  /* 0x009896800000895d */ /* 0x002fea0003900000 */
[----:B------:R-:W1:Y:S02]  /*5ce0*/  @!P0 SYNCS.PHASECHK.TRANS64 P0, [R6+URZ], R5 ;  /* 0x00000005060085a7 */ /* 0x000e64000800007f */
[----:B-1----:R-:W-:Y:S05]  /*5cf0*/  @!P0 BRA `(.L_x_98) ;  /* 0xfffffffc00f08947 */ /* 0x002fea000383ffff */
[----:B------:R-:W-:Y:S05]  /*5d00*/  BRA `(.L_x_116) ;  /* 0xfffffff8002c7947 */ /* 0x000fea000383ffff */
.L_x_99:
[----:B0-----:R0:W1:Y:S02]  /*5d10*/  SYNCS.PHASECHK.TRANS64.TRYWAIT P0, [R9+URZ], R4 ;  /* 0x00000004090075a7 */ /* 0x001064000800017f */
[----:B-1----:R-:W-:Y:S05]  /*5d20*/  @!P0 NANOSLEEP.SYNCS 0x989680 ;  /* 0x009896800000895d */ /* 0x002fea0003900000 */
[----:B------:R-:W1:Y:S02]  /*5d30*/  @!P0 SYNCS.PHASECHK.TRANS64 P0, [R9+URZ], R4 ;  /* 0x00000004090085a7 */ /* 0x000e64000800007f */
[----:B-1----:R-:W-:Y:S05]  /*5d40*/  @!P0 BRA `(.L_x_99) ;  /* 0xfffffffc00f08947 */ /* 0x002fea000383ffff */
[----:B------:R-:W-:Y:S05]  /*5d50*/  BRA `(.L_x_117) ;  /* 0xfffffff8003c7947 */ /* 0x000fea000383ffff */
.L_x_100:
[----:B0-----:R0:W1:Y:S02]  /*5d60*/  SYNCS.PHASECHK.TRANS64.TRYWAIT P0, [R6+URZ], R5 ;  /* 0x00000005060075a7 */ /* 0x001064000800017f */
[----:B-1----:R-:W-:Y:S05]  /*5d70*/  @!P0 NANOSLEEP.SYNCS 0x989680 ;  /* 0x009896800000895d */ /* 0x002fea0003900000 */
[----:B------:R-:W1:Y:S02]  /*5d80*/  @!P0 SYNCS.PHASECHK.TRANS64 P0, [R6+URZ], R5 ;  /* 0x00000005060085a7 */ /* 0x000e64000800007f */
[----:B-1----:R-:W-:Y:S05]  /*5d90*/  @!P0 BRA `(.L_x_100) ;  /* 0xfffffffc00f08947 */ /* 0x002fea000383ffff */
[----:B------:R-:W-:Y:S05]  /*5da0*/  BRA `(.L_x_118) ;  /* 0xfffffff8004c7947 */ /* 0x000fea000383ffff */
.L_x_101:
[----:B0-----:R0:W1:Y:S02]  /*5db0*/  SYNCS.PHASECHK.TRANS64.TRYWAIT P0, [R9+URZ], R4 ;  /* 0x00000004090075a7 */ /* 0x001064000800017f */
[----:B-1----:R-:W-:Y:S05]  /*5dc0*/  @!P0 NANOSLEEP.SYNCS 0x989680 ;  /* 0x009896800000895d */ /* 0x002fea0003900000 */
[----:B------:R-:W1:Y:S02]  /*5dd0*/  @!P0 SYNCS.PHASECHK.TRANS64 P0, [R9+URZ], R4 ;  /* 0x00000004090085a7 */ /* 0x000e64000800007f */
[----:B-1----:R-:W-:Y:S05]  /*5de0*/  @!P0 BRA `(.L_x_101) ;  /* 0xfffffffc00f08947 */ /* 0x002fea000383ffff */
[----:B------:R-:W-:Y:S05]  /*5df0*/  BRA `(.L_x_119) ;  /* 0xfffffff8005c7947 */ /* 0x000fea000383ffff */
.L_x_102:
[----:B0-----:R0:W1:Y:S02]  /*5e00*/  SYNCS.PHASECHK.TRANS64.TRYWAIT P0, [R6+URZ], R5 ;  /* 0x00000005060075a7 */ /* 0x001064000800017f */
[----:B-1----:R-:W-:Y:S05]  /*5e10*/  @!P0 NANOSLEEP.SYNCS 0x989680 ;  /* 0x009896800000895d */ /* 0x002fea0003900000 */
[----:B------:R-:W1:Y:S02]  /*5e20*/  @!P0 SYNCS.PHASECHK.TRANS64 P0, [R6+URZ], R5 ;  /* 0x00000005060085a7 */ /* 0x000e64000800007f */
[----:B-1----:R-:W-:Y:S05]  /*5e30*/  @!P0 BRA `(.L_x_102) ;  /* 0xfffffffc00f08947 */ /* 0x002fea000383ffff */
[----:B------:R-:W-:Y:S05]  /*5e40*/  BRA `(.L_x_120) ;  /* 0xfffffff8006c7947 */ /* 0x000fea000383ffff */
.L_x_103:
[----:B0-----:R0:W1:Y:S02]  /*5e50*/  SYNCS.PHASECHK.TRANS64.TRYWAIT P0, [R9+URZ], R4 ;  /* 0x00000004090075a7 */ /* 0x001064000800017f */
[----:B-1----:R-:W-:Y:S05]  /*5e60*/  @!P0 NANOSLEEP.SYNCS 0x989680 ;  /* 0x009896800000895d */ /* 0x002fea0003900000 */
[----:B------:R-:W1:Y:S02]  /*5e70*/  @!P0 SYNCS.PHASECHK.TRANS64 P0, [R9+URZ], R4 ;  /* 0x00000004090085a7 */ /* 0x000e64000800007f */
[----:B-1----:R-:W-:Y:S05]  /*5e80*/  @!P0 BRA `(.L_x_103) ;  /* 0xfffffffc00f08947 */ /* 0x002fea000383ffff */
[----:B------:R-:W-:Y:S05]  /*5e90*/  BRA `(.L_x_121) ;  /* 0xfffffff8007c7947 */ /* 0x000fea000383ffff */
.L_x_104:
[----:B0-----:R0:W1:Y:S02]  /*5ea0*/  SYNCS.PHASECHK.TRANS64.TRYWAIT P0, [R10+URZ], R5 ;  /* 0x000000050a0075a7 */ /* 0x001064000800017f */
[----:B-1----:R-:W-:Y:S05]  /*5eb0*/  @!P0 NANOSLEEP.SYNCS 0x989680 ;  /* 0x009896800000895d */ /* 0x002fea0003900000 */
[----:B------:R-:W1:Y:S02]  /*5ec0*/  @!P0 SYNCS.PHASECHK.TRANS64 P0, [R10+URZ], R5 ;  /* 0x000000050a0085a7 */ /* 0x000e64000800007f */
[----:B-1----:R-:W-:Y:S05]  /*5ed0*/  @!P0 BRA `(.L_x_104) ;  /* 0xfffffffc00f08947 */ /* 0x002fea000383ffff */
[----:B------:R-:W-:Y:S05]  /*5ee0*/  BRA `(.L_x_122) ;  /* 0xfffffff8008c7947 */ /* 0x000fea000383ffff */
.L_x_105:
[----:B-1----:R1:W2:Y:S02]  /*5ef0*/  SYNCS.PHASECHK.TRANS64.TRYWAIT P0, [R11+URZ], R6 ;  /* 0x000000060b0075a7 */ /* 0x0022a4000800017f */
[----:B--2---:R-:W-:Y:S05]  /*5f00*/  @!P0 NANOSLEEP.SYNCS 0x989680 ;  /* 0x009896800000895d */ /* 0x004fea0003900000 */
[----:B------:R-:W2:Y:S02]  /*5f10*/  @!P0 SYNCS.PHASECHK.TRANS64 P0, [R11+URZ], R6 ;  /* 0x000000060b0085a7 */ /* 0x000ea4000800007f */
[----:B--2---:R-:W-:Y:S05]  /*5f20*/  @!P0 BRA `(.L_x_105) ;  /* 0xfffffffc00f08947 */ /* 0x004fea000383ffff */
[----:B------:R-:W-:Y:S05]  /*5f30*/  BRA `(.L_x_123) ;  /* 0xfffffff800947947 */ /* 0x000fea000383ffff */
.L_x_124:
[----:B------:R-:W-:-:S00]  /*5f40*/  BRA `(.L_x_124) ;  /* 0xfffffffc00fc7947 */ /* 0x000fc0000383ffff */
[----:B------:R-:W-:-:S00]  /*5f50*/  NOP ;  /* 0x0000000000007918 */ /* 0x000fc00000000000 */
        /* <DEDUP_REMOVED lines=10> */
.L_x_125:


//--------------------- .nv.shared._ZN7cutlass13device_kernelINS_4gemm6kernel13GemmUniversalIN4cute5tupleIJiiiiEEENS1_10collective13CollectiveMmaINS1_37MainloopSm90TmaGmmaWarpSpecializedFP8ILi11ENS5_IJNS4_1CILi2EEENSA_ILi1EEESC_EEENS1_35KernelTmaWarpSpecializedCooperativeEEENS5_IJNSA_ILi128EEENSA_ILi32EEESG_EEENS_12float_e4m3_tENS5_IJlSC_lEEESJ_SK_NS4_8TiledMMAINS4_8MMA_AtomIJNS4_4SM904GMMA30MMA_64x32x32_F32E4M3E4M3_SS_TNILNSO_7ScaleInE1ELSQ_1EEEEEENS4_6LayoutISD_NS5_IJSC_NSA_ILi0EEESU_EEEEENS5_IJNS4_10UnderscoreESX_SX_EEEEENS4_13SM90_TMA_LOADENS4_14ComposedLayoutINS4_7SwizzleILi3ELi4ELi3EEENS4_18smem_ptr_flag_bitsILi8EEENST_INS5_IJNSA_ILi8EEESG_EEENS5_IJSG_SC_EEEEEEEvNS4_8identityENS4_23SM90_TMA_LOAD_MULTICASTES1A_vS1B_EENS_8epilogue10collective6detail29Sm90TmaWarpSpecializedAdapterINS1F_15DefaultEpilogueISJ_SK_SK_NS1E_6thread17LinearCombinationISJ_Li1EffLNS1J_9ScaleType4KindE0ELNS_15FloatRoundStyleE2ESJ_EENS1_15EpilogueDefaultEEEEEvvEEEEvNT_6ParamsE --------------------------
	.section	.nv.shared._ZN7cutlass13device_kernelINS_4gemm6kernel13GemmUniversalIN4cute5tupleIJiiiiEEENS1_10collective13CollectiveMmaINS1_37MainloopSm90TmaGmmaWarpSpecializedFP8ILi11ENS5_IJNS4_1CILi2EEENSA_ILi1EEESC_EEENS1_35KernelTmaWarpSpecializedCooperativeEEENS5_IJNSA_ILi128EEENSA_ILi32EEESG_EEENS_12float_e4m3_tENS5_IJlSC_lEEESJ_SK_NS4_8TiledMMAINS4_8MMA_AtomIJNS4_4SM904GMMA30MMA_64x32x32_F32E4M3E4M3_SS_TNILNSO_7ScaleInE1ELSQ_1EEEEEENS4_6LayoutISD_NS5_IJSC_NSA_ILi0EEESU_EEEEENS5_IJNS4_10UnderscoreESX_SX_EEEEENS4_13SM90_TMA_LOADENS4_14ComposedLayoutINS4_7SwizzleILi3ELi4ELi3EEENS4_18smem_ptr_flag_bitsILi8EEENST_INS5_IJNSA_ILi8EEESG_EEENS5_IJSG_SC_EEEEEEEvNS4_8identityENS4_23SM90_TMA_LOAD_MULTICASTES1A_vS1B_EENS_8epilogue10collective6detail29Sm90TmaWarpSpecializedAdapterINS1F_15DefaultEpilogueISJ_SK_SK_NS1E_6thread17LinearCombinationISJ_Li1EffLNS1J_9ScaleType4KindE0ELNS_15FloatRoundStyleE2ESJ_EENS1_15EpilogueDefaultEEEEEvvEEEEvNT_6ParamsE,"aw",@nobits
	.sectionflags	@""
	.align	16
	.zero		1024


//--------------------- .nv.shared.reserved.0     --------------------------
	.section	.nv.shared.reserved.0,"aw",@nobits
	.weak		__nv_reservedSMEM_offset_0_alias
	.size		__nv_reservedSMEM_offset_0_alias, 0, 0
	.other		__nv_reservedSMEM_offset_0_alias,@"STO_CUDA_RESERVED_SHARED STV_DEFAULT"
__nv_reservedSMEM_offset_0_alias:
	.zero		0


//--------------------- .nv.global                --------------------------
	.section	.nv.global,"aw",@nobits
.nv.global:
	.type		_ZN39_INTERNAL_7e89c8b8_4_k_cu_c3d939f2_87504cute1_E,@object
	.size		_ZN39_INTERNAL_7e89c8b8_4_k_cu_c3d939f2_87504cute1_E,(_ZN39_INTERNAL_7e89c8b8_4_k_cu_c3d939f2_87504cuda3std3__45__cpo6cbeginE - _ZN39_INTERNAL_7e89c8b8_4_k_cu_c3d939f2_87504cute1_E)
_ZN39_INTERNAL_7e89c8b8_4_k_cu_c3d939f2_87504cute1_E:
	.zero		1
	.type		_ZN39_INTERNAL_7e89c8b8_4_k_cu_c3d939f2_87504cuda3std3__45__cpo6cbeginE,@object
	.size		_ZN39_INTERNAL_7e89c8b8_4_k_cu_c3d939f2_87504cuda3std3__45__cpo6cbeginE,(_ZN39_INTERNAL_7e89c8b8_4_k_cu_c3d939f2_87504cuda3std3__48in_placeE - _ZN39_INTERNAL_7e89c8b8_4_k_cu_c3d939f2_87504cuda3std3__45__cpo6cbeginE)
_ZN39_INTERNAL_7e89c8b8_4_k_cu_c3d939f2_87504cuda3std3__45__cpo6cbeginE:
	.zero		1
	.type		_ZN39_INTERNAL_7e89c8b8_4_k_cu_c3d939f2_87504cuda3std3__48in_placeE,@object
	.size		_ZN39_INTERNAL_7e89c8b8_4_k_cu_c3d939f2_87504cuda3std3__48in_placeE,(_ZN39_INTERNAL_7e89c8b8_4_k_cu_c3d939f2_87504cuda3std6ranges3__45__cpo9iter_moveE - _ZN39_INTERNAL_7e89c8b8_4_k_cu_c3d939f2_87504cuda3std3__48in_placeE)
_ZN39_INTERNAL_7e89c8b8_4_k_cu_c3d939f2_87504cuda3std3__48in_placeE:
	.zero		1
	.type		_ZN39_INTERNAL_7e89c8b8_4_k_cu_c3d939f2_87504cuda3std6ranges3__45__cpo9iter_moveE,@object
	.size		_ZN39_INTERNAL_7e89c8b8_4_k_cu_c3d939f2_87504cuda3std6ranges3__45__cpo9iter_moveE,(_ZN39_INTERNAL_7e89c8b8_4_k_cu_c3d939f2_87504cuda3std3__45__cpo5beginE - _ZN39_INTERNAL_7e89c8b8_4_k_cu_c3d939f2_87504cuda3std6ranges3__45__cpo9iter_moveE)
_ZN39_INTERNAL_7e89c8b8_4_k_cu_c3d939f2_87504cuda3std6ranges3__45__cpo9iter_moveE:
	.zero		1
	.type		_ZN39_INTERNAL_7e89c8b8_4_k_cu_c3d939f2_87504cuda3std3__45__cpo5beginE,@object
	.size		_ZN39_INTERNAL_7e89c8b8_4_k_cu_c3d939f2_87504cuda3std3__45__cpo5beginE,(_ZN39_INTERNAL_7e89c8b8_4_k_cu_c3d939f2_87504cuda3std3__441_GLOBAL__N__7e89c8b8_4_k_cu_c3d939f2_87506ignoreE - _ZN39_INTERNAL_7e89c8b8_4_k_cu_c3d939f2_87504cuda3std3__45__cpo5beginE)
_ZN39_INTERNAL_7e89c8b8_4_k_cu_c3d939f2_87504cuda3std3__45__cpo5beginE:
	.zero		1
	.type		_ZN39_INTERNAL_7e89c8b8_4_k_cu_c3d939f2_87504cuda3std3__441_GLOBAL__N__7e89c8b8_4_k_cu_c3d939f2_87506ignoreE,@object
	.size		_ZN39_INTERNAL_7e89c8b8_4_k_cu_c3d939f2_87504cuda3std3__441_GLOBAL__N__7e89c8b8_4_k_cu_c3d939f2_87506ignoreE,(_ZN39_INTERNAL_7e89c8b8_4_k_cu_c3d939f2_87504cute7productE - _ZN39_INTERNAL_7e89c8b8_4_k_cu_c3d939f2_87504cuda3std3__441_GLOBAL__N__7e89c8b8_4_k_cu_c3d939f2_87506ignoreE)
_ZN39_INTERNAL_7e89c8b8_4_k_cu_c3d939f2_87504cuda3std3__441_GLOBAL__N__7e89c8b8_4_k_cu_c3d939f2_87506ignoreE:
	.zero		1
	.type		_ZN39_INTERNAL_7e89c8b8_4_k_cu_c3d939f2_87504cute7productE,@object
	.size		_ZN39_INTERNAL_7e89c8b8_4_k_cu_c3d939f2_87504cute7productE,(_ZN39_INTERNAL_7e89c8b8_4_k_cu_c3d939f2_87504cuda3std3__45__cpo3endE - _ZN39_INTERNAL_7e89c8b8_4_k_cu_c3d939f2_87504cute7productE)
_ZN39_INTERNAL_7e89c8b8_4_k_cu_c3d939f2_87504cute7productE:
	.zero		1
	.type		_ZN39_INTERNAL_7e89c8b8_4_k_cu_c3d939f2_87504cuda3std3__45__cpo3endE,@object
	.size		_ZN39_INTERNAL_7e89c8b8_4_k_cu_c3d939f2_87504cuda3std3__45__cpo3endE,(_ZN39_INTERNAL_7e89c8b8_4_k_cu_c3d939f2_87504cuda3std3__419piecewise_constructE - _ZN39_INTERNAL_7e89c8b8_4_k_cu_c3d939f2_87504cuda3std3__45__cpo3endE)
_ZN39_INTERNAL_7e89c8b8_4_k_cu_c3d939f2_87504cuda3std3__45__cpo3endE:
	.zero		1
	.type		_ZN39_INTERNAL_7e89c8b8_4_k_cu_c3d939f2_87504cuda3std3__419piecewise_constructE,@object
	.size		_ZN39_INTERNAL_7e89c8b8_4_k_cu_c3d939f2_87504cuda3std3__419piecewise_constructE,(_ZN39_INTERNAL_7e89c8b8_4_k_cu_c3d939f2_87504cuda3std3__45__cpo4cendE - _ZN39_INTERNAL_7e89c8b8_4_k_cu_c3d939f2_87504cuda3std3__419piecewise_constructE)
_ZN39_INTERNAL_7e89c8b8_4_k_cu_c3d939f2_87504cuda3std3__419piecewise_constructE:
	.zero		1
	.type		_ZN39_INTERNAL_7e89c8b8_4_k_cu_c3d939f2_87504cuda3std3__45__cpo4cendE,@object
	.size		_ZN39_INTERNAL_7e89c8b8_4_k_cu_c3d939f2_87504cuda3std3__45__cpo4cendE,(_ZN39_INTERNAL_7e89c8b8_4_k_cu_c3d939f2_87504cuda3std6ranges3__45__cpo4swapE - _ZN39_INTERNAL_7e89c8b8_4_k_cu_c3d939f2_87504cuda3std3__45__cpo4cendE)
_ZN39_INTERNAL_7e89c8b8_4_k_cu_c3d939f2_87504cuda3std3__45__cpo4cendE:
	.zero		1
	.type		_ZN39_INTERNAL_7e89c8b8_4_k_cu_c3d939f2_87504cuda3std6ranges3__45__cpo4swapE,@object
	.size		_ZN39_INTERNAL_7e89c8b8_4_k_cu_c3d939f2_87504cuda3std6ranges3__45__cpo4swapE,(.L_7 - _ZN39_INTERNAL_7e89c8b8_4_k_cu_c3d939f2_87504cuda3std6ranges3__45__cpo4swapE)
_ZN39_INTERNAL_7e89c8b8_4_k_cu_c3d939f2_87504cuda3std6ranges3__45__cpo4swapE:
	.zero		1
.L_7:


//--------------------- .nv.constant0._ZN7cutlass13device_kernelINS_4gemm6kernel13GemmUniversalIN4cute5tupleIJiiiiEEENS1_10collective13CollectiveMmaINS1_37MainloopSm90TmaGmmaWarpSpecializedFP8ILi11ENS5_IJNS4_1CILi2EEENSA_ILi1EEESC_EEENS1_35KernelTmaWarpSpecializedCooperativeEEENS5_IJNSA_ILi128EEENSA_ILi32EEESG_EEENS_12float_e4m3_tENS5_IJlSC_lEEESJ_SK_NS4_8TiledMMAINS4_8MMA_AtomIJNS4_4SM904GMMA30MMA_64x32x32_F32E4M3E4M3_SS_TNILNSO_7ScaleInE1ELSQ_1EEEEEENS4_6LayoutISD_NS5_IJSC_NSA_ILi0EEESU_EEEEENS5_IJNS4_10UnderscoreESX_SX_EEEEENS4_13SM90_TMA_LOADENS4_14ComposedLayoutINS4_7SwizzleILi3ELi4ELi3EEENS4_18smem_ptr_flag_bitsILi8EEENST_INS5_IJNSA_ILi8EEESG_EEENS5_IJSG_SC_EEEEEEEvNS4_8identityENS4_23SM90_TMA_LOAD_MULTICASTES1A_vS1B_EENS_8epilogue10collective6detail29Sm90TmaWarpSpecializedAdapterINS1F_15DefaultEpilogueISJ_SK_SK_NS1E_6thread17LinearCombinationISJ_Li1EffLNS1J_9ScaleType4KindE0ELNS_15FloatRoundStyleE2ESJ_EENS1_15EpilogueDefaultEEEEEvvEEEEvNT_6ParamsE --------------------------
	.section	.nv.constant0._ZN7cutlass13device_kernelINS_4gemm6kernel13GemmUniversalIN4cute5tupleIJiiiiEEENS1_10collective13CollectiveMmaINS1_37MainloopSm90TmaGmmaWarpSpecializedFP8ILi11ENS5_IJNS4_1CILi2EEENSA_ILi1EEESC_EEENS1_35KernelTmaWarpSpecializedCooperativeEEENS5_IJNSA_ILi128EEENSA_ILi32EEESG_EEENS_12float_e4m3_tENS5_IJlSC_lEEESJ_SK_NS4_8TiledMMAINS4_8MMA_AtomIJNS4_4SM904GMMA30MMA_64x32x32_F32E4M3E4M3_SS_TNILNSO_7ScaleInE1ELSQ_1EEEEEENS4_6LayoutISD_NS5_IJSC_NSA_ILi0EEESU_EEEEENS5_IJNS4_10UnderscoreESX_SX_EEEEENS4_13SM90_TMA_LOADENS4_14ComposedLayoutINS4_7SwizzleILi3ELi4ELi3EEENS4_18smem_ptr_flag_bitsILi8EEENST_INS5_IJNSA_ILi8EEESG_EEENS5_IJSG_SC_EEEEEEEvNS4_8identityENS4_23SM90_TMA_LOAD_MULTICASTES1A_vS1B_EENS_8epilogue10collective6detail29Sm90TmaWarpSpecializedAdapterINS1F_15DefaultEpilogueISJ_SK_SK_NS1E_6thread17LinearCombinationISJ_Li1EffLNS1J_9ScaleType4KindE0ELNS_15FloatRoundStyleE2ESJ_EENS1_15EpilogueDefaultEEEEEvvEEEEvNT_6ParamsE,"a",@progbits
	.sectionflags	@""
	.align	4
.nv.constant0._ZN7cutlass13device_kernelINS_4gemm6kernel13GemmUniversalIN4cute5tupleIJiiiiEEENS1_10collective13CollectiveMmaINS1_37MainloopSm90TmaGmmaWarpSpecializedFP8ILi11ENS5_IJNS4_1CILi2EEENSA_ILi1EEESC_EEENS1_35KernelTmaWarpSpecializedCooperativeEEENS5_IJNSA_ILi128EEENSA_ILi32EEESG_EEENS_12float_e4m3_tENS5_IJlSC_lEEESJ_SK_NS4_8TiledMMAINS4_8MMA_AtomIJNS4_4SM904GMMA30MMA_64x32x32_F32E4M3E4M3_SS_TNILNSO_7ScaleInE1ELSQ_1EEEEEENS4_6LayoutISD_NS5_IJSC_NSA_ILi0EEESU_EEEEENS5_IJNS4_10UnderscoreESX_SX_EEEEENS4_13SM90_TMA_LOADENS4_14ComposedLayoutINS4_7SwizzleILi3ELi4ELi3EEENS4_18smem_ptr_flag_bitsILi8EEENST_INS5_IJNSA_ILi8EEESG_EEENS5_IJSG_SC_EEEEEEEvNS4_8identityENS4_23SM90_TMA_LOAD_MULTICASTES1A_vS1B_EENS_8epilogue10collective6detail29Sm90TmaWarpSpecializedAdapterINS1F_15DefaultEpilogueISJ_SK_SK_NS1E_6thread17LinearCombinationISJ_Li1EffLNS1J_9ScaleType4KindE0ELNS_15FloatRoundStyleE2ESJ_EENS1_15EpilogueDefaultEEEEEvvEEEEvNT_6ParamsE:
	.zero		1664


//--------------------- SYMBOLS --------------------------

	.type		.nv.reservedSmem.offset0,@object
	.size		.nv.reservedSmem.offset0,0x4
